	.headerflags	@"EF_CUDA_TEXMODE_UNIFIED EF_CUDA_64BIT_ADDRESS EF_CUDA_SM86 EF_CUDA_VIRTUAL_SM(EF_CUDA_SM86)"
	.elftype	@"ET_EXEC"


//--------------------- .nv.info                  --------------------------
	.section	.nv.info,"",@"SHT_CUDA_INFO"
	.align	4


	//----- nvinfo : EIATTR_REGCOUNT
	.align		4
        /*0000*/ 	.byte	0x04, 0x2f
        /*0002*/ 	.short	(.L_1 - .L_0)
	.align		4
.L_0:
        /*0004*/ 	.word	index@(triton_mm)
        /*0008*/ 	.word	0x00000080


	//----- nvinfo : EIATTR_MIN_STACK_SIZE
	.align		4
.L_1:
        /*000c*/ 	.byte	0x04, 0x12
        /*000e*/ 	.short	(.L_3 - .L_2)
	.align		4
.L_2:
        /*0010*/ 	.word	index@(triton_mm)
        /*0014*/ 	.word	0x00000000


	//----- nvinfo : EIATTR_FRAME_SIZE
	.align		4
.L_3:
        /*0018*/ 	.byte	0x04, 0x11
        /*001a*/ 	.short	(.L_5 - .L_4)
	.align		4
.L_4:
        /*001c*/ 	.word	index@(triton_mm)
        /*0020*/ 	.word	0x00000000


	//----- nvinfo : EIATTR_MIN_STACK_SIZE
	.align		4
.L_5:
        /*0024*/ 	.byte	0x04, 0x12
        /*0026*/ 	.short	(.L_7 - .L_6)
	.align		4
.L_6:
        /*0028*/ 	.word	index@(triton_mm)
        /*002c*/ 	.word	0x00000000
.L_7:


//--------------------- .nv.info.triton_mm        --------------------------
	.section	.nv.info.triton_mm,"",@"SHT_CUDA_INFO"
	.sectionflags	@""
	.align	4


	//----- nvinfo : EIATTR_CUDA_API_VERSION
	.align		4
        /*0000*/ 	.byte	0x04, 0x37
        /*0002*/ 	.short	(.L_9 - .L_8)
.L_8:
        /*0004*/ 	.word	0x0000007c


	//----- nvinfo : EIATTR_SW2861232_WAR
	.align		4
.L_9:
        /*0008*/ 	.byte	0x01, 0x35
	.zero		2


	//----- nvinfo : EIATTR_PARAM_CBANK
	.align		4
        /*000c*/ 	.byte	0x04, 0x0a
        /*000e*/ 	.short	(.L_11 - .L_10)
	.align		4
.L_10:
        /*0010*/ 	.word	index@(.nv.constant0.triton_mm)
        /*0014*/ 	.short	0x0160
        /*0016*/ 	.short	0x0020


	//----- nvinfo : EIATTR_CBANK_PARAM_SIZE
	.align		4
.L_11:
        /*0018*/ 	.byte	0x03, 0x19
        /*001a*/ 	.short	0x0020


	//----- nvinfo : EIATTR_KPARAM_INFO
	.align		4
        /*001c*/ 	.byte	0x04, 0x17
        /*001e*/ 	.short	(.L_13 - .L_12)
.L_12:
        /*0020*/ 	.word	0x00000000
        /*0024*/ 	.short	0x0003
        /*0026*/ 	.short	0x0018
        /*0028*/ 	.byte	0x00, 0xf4, 0x21, 0x00


	//----- nvinfo : EIATTR_KPARAM_INFO
	.align		4
.L_13:
        /*002c*/ 	.byte	0x04, 0x17
        /*002e*/ 	.short	(.L_15 - .L_14)
.L_14:
        /*0030*/ 	.word	0x00000000
        /*0034*/ 	.short	0x0002
        /*0036*/ 	.short	0x0010
        /*0038*/ 	.byte	0x00, 0xf4, 0x21, 0x00


	//----- nvinfo : EIATTR_KPARAM_INFO
	.align		4
.L_15:
        /*003c*/ 	.byte	0x04, 0x17
        /*003e*/ 	.short	(.L_17 - .L_16)
.L_16:
        /*0040*/ 	.word	0x00000000
        /*0044*/ 	.short	0x0001
        /*0046*/ 	.short	0x0008
        /*0048*/ 	.byte	0x00, 0xf4, 0x21, 0x00


	//----- nvinfo : EIATTR_KPARAM_INFO
	.align		4
.L_17:
        /*004c*/ 	.byte	0x04, 0x17
        /*004e*/ 	.short	(.L_19 - .L_18)
.L_18:
        /*0050*/ 	.word	0x00000000
        /*0054*/ 	.short	0x0000
        /*0056*/ 	.short	0x0000
        /*0058*/ 	.byte	0x00, 0xf4, 0x21, 0x00


	//----- nvinfo : EIATTR_MAXREG_COUNT
	.align		4
.L_19:
        /*005c*/ 	.byte	0x03, 0x1b
        /*005e*/ 	.short	0x00ff


	//----- nvinfo : EIATTR_EXIT_INSTR_OFFSETS
	.align		4
        /*0060*/ 	.byte	0x04, 0x1c
        /*0062*/ 	.short	(.L_21 - .L_20)


	//   ....[0]....
.L_20:
        /*0064*/ 	.word	0x00002020


	//   ....[1]....
        /*0068*/ 	.word	0x00002070


	//----- nvinfo : EIATTR_REQNTID
	.align		4
.L_21:
        /*006c*/ 	.byte	0x04, 0x10
        /*006e*/ 	.short	(.L_23 - .L_22)
.L_22:
        /*0070*/ 	.word	0x00000080
        /*0074*/ 	.word	0x00000001
        /*0078*/ 	.word	0x00000001
.L_23:


//--------------------- .nv.callgraph             --------------------------
	.section	.nv.callgraph,"",@"SHT_CUDA_CALLGRAPH"
	.align	4
	.sectionentsize	8
	.align		4
        /*0000*/ 	.word	0x00000000
	.align		4
        /*0004*/ 	.word	0xffffffff
	.align		4
        /*0008*/ 	.word	0x00000000
	.align		4
        /*000c*/ 	.word	0xfffffffe
	.align		4
        /*0010*/ 	.word	0x00000000
	.align		4
        /*0014*/ 	.word	0xfffffffd
	.align		4
        /*0018*/ 	.word	0x00000000
	.align		4
        /*001c*/ 	.word	0xfffffffc


//--------------------- .nv.rel.action            --------------------------
	.section	.nv.rel.action,"",@"SHT_CUDA_RELOCINFO"
	.align	8
	.sectionentsize	8
        /*0000*/ 	.byte	0x73, 0x00, 0x00, 0x00, 0x00, 0x00, 0x00, 0x00, 0x00, 0x00, 0x00, 0x11, 0x25, 0x00, 0x05, 0x36


//--------------------- .nv.constant0.triton_mm   --------------------------
	.section	.nv.constant0.triton_mm,"a",@progbits
	.sectionflags	@""
	.align	4
.nv.constant0.triton_mm:
	.zero		384


//--------------------- .text.triton_mm           --------------------------
	.section	.text.triton_mm,"ax",@progbits
	.sectionflags	@"SHF_BARRIERS=1"
	.sectioninfo	@"SHI_REGISTERS=128"
	.align	128
        .global         triton_mm
        .type           triton_mm,@function
        .size           triton_mm,(.L_x_2 - triton_mm)
        .other          triton_mm,@"STO_CUDA_ENTRY STV_DEFAULT"
triton_mm:
.text.triton_mm:
[----:B------:R-:W-:Y:S02]  /*0000*/  IMAD.MOV.U32 R1, RZ, RZ, c[0x0][0x28] ;  /* 0x00000a00ff017624 */ /* 0x000fe400078e00ff */
[----:B------:R-:W1:Y:S01]  /*0010*/  S2R R9, SR_CTAID.X ;  /* 0x0000000000097919 */ /* 0x000e620000002500 */
[----:B------:R-:W-:Y:S01]  /*0020*/  IMAD.MOV.U32 R5, RZ, RZ, -0x8 ;  /* 0xfffffff8ff057424 */ /* 0x000fe200078e00ff */
[----:B------:R-:W-:Y:S01]  /*0030*/  ULDC.64 UR4, c[0x0][0x118] ;  /* 0x0000460000047ab9 */ /* 0x000fe20000000a00 */
[----:B------:R-:W-:Y:S01]  /*0040*/  IMAD.MOV.U32 R31, RZ, RZ, 0x2 ;  /* 0x00000002ff1f7424 */ /* 0x000fe200078e00ff */
[----:B------:R-:W2:Y:S01]  /*0050*/  S2R R123, SR_TID.X ;  /* 0x00000000007b7919 */ /* 0x000ea20000002100 */
[----:B------:R-:W-:Y:S01]  /*0060*/  IMAD.MOV.U32 R105, RZ, RZ, 0x1 ;  /* 0x00000001ff697424 */ /* 0x000fe200078e00ff */
[----:B------:R-:W-:Y:S01]  /*0070*/  CS2R R100, SRZ ;  /* 0x0000000000647805 */ /* 0x000fe2000001ff00 */
        /* <DEDUP_REMOVED lines=17> */
[----:B-1----:R-:W-:Y:S01]  /*0190*/  IMAD.HI R0, R9, 0x2aaaaaab, RZ ;  /* 0x2aaaaaab09007827 */ /* 0x002fe200078e02ff */
[----:B------:R-:W-:Y:S01]  /*01a0*/  IABS R8, R9 ;  /* 0x0000000900087213 */ /* 0x000fe20000000000 */
[----:B------:R-:W-:Y:S01]  /*01b0*/  CS2R R86, SRZ ;  /* 0x0000000000567805 */ /* 0x000fe2000001ff00 */
[----:B------:R-:W-:Y:S01]  /*01c0*/  CS2R R88, SRZ ;  /* 0x0000000000587805 */ /* 0x000fe2000001ff00 */
[C---:B--2---:R-:W-:Y:S01]  /*01d0*/  LOP3.LUT R13, R123.reuse, 0x10, RZ, 0xc0, !PT ;  /* 0x000000107b0d7812 */ /* 0x044fe200078ec0ff */
[----:B------:R-:W-:Y:S01]  /*01e0*/  IMAD.SHL.U32 R26, R123, 0x8, RZ ;  /* 0x000000087b1a7824 */ /* 0x000fe200078e00ff */
[----:B------:R-:W-:Y:S01]  /*01f0*/  SHF.R.U32.HI R3, RZ, 0x1f, R0 ;  /* 0x0000001fff037819 */ /* 0x000fe20000011600 */
[----:B------:R-:W-:Y:S01]  /*0200*/  CS2R R90, SRZ ;  /* 0x00000000005a7805 */ /* 0x000fe2000001ff00 */
[----:B------:R-:W-:Y:S01]  /*0210*/  CS2R R32, SRZ ;  /* 0x0000000000207805 */ /* 0x000fe2000001ff00 */
[----:B------:R-:W-:Y:S01]  /*0220*/  CS2R R34, SRZ ;  /* 0x0000000000227805 */ /* 0x000fe2000001ff00 */
[----:B------:R-:W-:-:S05]  /*0230*/  LEA.HI.SX32 R0, R0, R3, 0x1d ;  /* 0x0000000300007211 */ /* 0x000fca00078feaff */
[C---:B------:R-:W-:Y:S02]  /*0240*/  IMAD R2, R0.reuse, R5, 0x2 ;  /* 0x0000000200027424 */ /* 0x040fe400078e0205 */
[----:B------:R-:W-:-:S03]  /*0250*/  IMAD R7, R0, -0x30, R9 ;  /* 0xffffffd000077824 */ /* 0x000fc600078e0209 */
[----:B------:R-:W-:Y:S02]  /*0260*/  IMNMX R4, R2, 0x8, PT ;  /* 0x0000000802047817 */ /* 0x000fe40003800200 */
[----:B------:R-:W-:Y:S02]  /*0270*/  IABS R10, R7 ;  /* 0x00000007000a7213 */ /* 0x000fe40000000000 */
[-C--:B------:R-:W-:Y:S02]  /*0280*/  IABS R6, R4.reuse ;  /* 0x0000000400067213 */ /* 0x080fe40000000000 */
[-C--:B------:R-:W-:Y:S02]  /*0290*/  IABS R12, R4.reuse ;  /* 0x00000004000c7213 */ /* 0x080fe40000000000 */
[----:B------:R-:W1:Y:S01]  /*02a0*/  I2F.RP R5, R6 ;  /* 0x0000000600057306 */ /* 0x000e620000209400 */
[----:B------:R-:W-:-:S04]  /*02b0*/  LOP3.LUT R7, R7, R4, RZ, 0x3c, !PT ;  /* 0x0000000407077212 */ /* 0x000fc800078e3cff */
[----:B------:R-:W-:Y:S02]  /*02c0*/  ISETP.GE.AND P3, PT, R7, RZ, PT ;  /* 0x000000ff0700720c */ /* 0x000fe40003f66270 */
[----:B------:R-:W-:Y:S01]  /*02d0*/  SHF.R.U32.HI R7, RZ, 0x1, R13 ;  /* 0x00000001ff077819 */ /* 0x000fe2000001160d */
[----:B-1----:R-:W1:Y:S02]  /*02e0*/  MUFU.RCP R5, R5 ;  /* 0x0000000500057308 */ /* 0x002e640000001000 */
[----:B-1----:R-:W-:-:S06]  /*02f0*/  IADD3 R2, R5, 0xffffffe, RZ ;  /* 0x0ffffffe05027810 */ /* 0x002fcc0007ffe0ff */
[----:B------:R1:W2:Y:S02]  /*0300*/  F2I.FTZ.U32.TRUNC.NTZ R3, R2 ;  /* 0x0000000200037305 */ /* 0x0002a4000021f000 */
[----:B-1----:R-:W-:Y:S02]  /*0310*/  IMAD.MOV.U32 R2, RZ, RZ, RZ ;  /* 0x000000ffff027224 */ /* 0x002fe400078e00ff */
[----:B--2---:R-:W-:-:S04]  /*0320*/  IMAD.MOV R11, RZ, RZ, -R3 ;  /* 0x000000ffff0b7224 */ /* 0x004fc800078e0a03 */
[----:B------:R-:W-:-:S04]  /*0330*/  IMAD R11, R11, R6, RZ ;  /* 0x000000060b0b7224 */ /* 0x000fc800078e02ff */
[----:B------:R-:W-:-:S04]  /*0340*/  IMAD.HI.U32 R3, R3, R11, R2 ;  /* 0x0000000b03037227 */ /* 0x000fc800078e0002 */
[----:B------:R-:W-:Y:S02]  /*0350*/  IMAD.MOV R11, RZ, RZ, -R12 ;  /* 0x000000ffff0b7224 */ /* 0x000fe400078e0a0c */
[----:B------:R-:W-:-:S04]  /*0360*/  IMAD.HI.U32 R2, R3, R10, RZ ;  /* 0x0000000a03027227 */ /* 0x000fc800078e00ff */
[----:B------:R-:W-:Y:S02]  /*0370*/  IMAD R5, R2, R11, R10 ;  /* 0x0000000b02057224 */ /* 0x000fe400078e020a */
[----:B------:R-:W-:-:S03]  /*0380*/  IMAD.HI.U32 R3, R3, R8, RZ ;  /* 0x0000000803037227 */ /* 0x000fc600078e00ff */
[----:B------:R-:W-:Y:S01]  /*0390*/  ISETP.GT.U32.AND P2, PT, R6, R5, PT ;  /* 0x000000050600720c */ /* 0x000fe20003f44070 */
[----:B------:R-:W-:Y:S02]  /*03a0*/  IMAD R3, R3, R11, R8 ;  /* 0x0000000b03037224 */ /* 0x000fe400078e0208 */
[----:B------:R-:W-:-:S03]  /*03b0*/  IMAD.SHL.U32 R8, R123, 0x4, RZ ;  /* 0x000000047b087824 */ /* 0x000fc600078e00ff */
[----:B------:R-:W-:Y:S02]  /*03c0*/  ISETP.GT.U32.AND P1, PT, R6, R3, PT ;  /* 0x000000030600720c */ /* 0x000fe40003f24070 */
[----:B------:R-:W-:Y:S02]  /*03d0*/  LOP3.LUT R106, R7, 0x18, R8, 0x78, !PT ;  /* 0x00000018076a7812 */ /* 0x000fe400078e7808 */
[C---:B------:R-:W-:Y:S02]  /*03e0*/  LOP3.LUT R104, R8.reuse, 0x8, RZ, 0xc0, !PT ;  /* 0x0000000808687812 */ /* 0x040fe400078ec0ff */
[----:B------:R-:W-:Y:S01]  /*03f0*/  LOP3.LUT R119, R8, 0x18, R123, 0x48, !PT ;  /* 0x0000001808777812 */ /* 0x000fe200078e487b */
[----:B------:R-:W-:Y:S01]  /*0400*/  @!P2 IMAD.IADD R5, R5, 0x1, -R6 ;  /* 0x000000010505a824 */ /* 0x000fe200078e0a06 */
[----:B------:R-:W-:Y:S02]  /*0410*/  @!P2 IADD3 R2, R2, 0x1, RZ ;  /* 0x000000010202a810 */ /* 0x000fe40007ffe0ff */
[----:B------:R-:W-:-:S02]  /*0420*/  ISETP.GE.AND P2, PT, R9, RZ, PT ;  /* 0x000000ff0900720c */ /* 0x000fc40003f46270 */
[----:B------:R-:W-:Y:S01]  /*0430*/  ISETP.GE.U32.AND P0, PT, R5, R6, PT ;  /* 0x000000060500720c */ /* 0x000fe20003f06070 */
[----:B------:R-:W-:Y:S01]  /*0440*/  @!P1 IMAD.IADD R3, R3, 0x1, -R6 ;  /* 0x0000000103039824 */ /* 0x000fe200078e0a06 */
[----:B------:R-:W-:Y:S02]  /*0450*/  SHF.R.U32.HI R5, RZ, 0x2, R123 ;  /* 0x00000002ff057819 */ /* 0x000fe4000001167b */
[----:B------:R-:W-:Y:S02]  /*0460*/  LOP3.LUT R9, R7, 0x10, R8, 0xf8, !PT ;  /* 0x0000001007097812 */ /* 0x000fe400078ef808 */
[----:B------:R-:W-:Y:S02]  /*0470*/  ISETP.GT.U32.AND P1, PT, R6, R3, PT ;  /* 0x000000030600720c */ /* 0x000fe40003f24070 */
[----:B------:R-:W-:Y:S02]  /*0480*/  SGXT.U32 R5, R5, 0x5 ;  /* 0x000000050505781a */ /* 0x000fe40000000000 */
[----:B------:R-:W-:-:S03]  /*0490*/  LOP3.LUT R104, R9, 0x10, R104, 0x1e, !PT ;  /* 0x0000001009687812 */ /* 0x000fc600078e1e68 */
[----:B------:R-:W-:Y:S02]  /*04a0*/  @P0 IADD3 R2, R2, 0x1, RZ ;  /* 0x0000000102020810 */ /* 0x000fe40007ffe0ff */
[----:B------:R-:W-:Y:S02]  /*04b0*/  ISETP.NE.AND P0, PT, R4, RZ, PT ;  /* 0x000000ff0400720c */ /* 0x000fe40003f05270 */
[----:B------:R-:W-:Y:S01]  /*04c0*/  LOP3.LUT R4, RZ, R4, RZ, 0x33, !PT ;  /* 0x00000004ff047212 */ /* 0x000fe200078e33ff */
[----:B------:R-:W-:Y:S02]  /*04d0*/  @!P3 IMAD.MOV R2, RZ, RZ, -R2 ;  /* 0x000000ffff02b224 */ /* 0x000fe400078e0a02 */
[----:B------:R-:W-:-:S03]  /*04e0*/  @!P1 IMAD.IADD R3, R3, 0x1, -R6 ;  /* 0x0000000103039824 */ /* 0x000fc600078e0a06 */
[----:B------:R-:W-:Y:S01]  /*04f0*/  SEL R124, R4, R2, !P0 ;  /* 0x00000002047c7207 */ /* 0x000fe20004000000 */
[----:B------:R-:W-:Y:S01]  /*0500*/  @!P2 IMAD.MOV R3, RZ, RZ, -R3 ;  /* 0x000000ffff03a224 */ /* 0x000fe200078e0a03 */
[----:B------:R-:W-:-:S03]  /*0510*/  SHF.R.U32.HI R2, RZ, 0x2, R123 ;  /* 0x00000002ff027819 */ /* 0x000fc6000001167b */
[----:B------:R-:W-:Y:S01]  /*0520*/  IMAD.SHL.U32 R124, R124, 0x80, RZ ;  /* 0x000000807c7c7824 */ /* 0x000fe200078e00ff */
[----:B------:R-:W-:Y:S02]  /*0530*/  SEL R3, R4, R3, !P0 ;  /* 0x0000000304037207 */ /* 0x000fe40004000000 */
[----:B------:R-:W-:Y:S02]  /*0540*/  LOP3.LUT R10, R2, 0x18, RZ, 0xc0, !PT ;  /* 0x00000018020a7812 */ /* 0x000fe400078ec0ff */
[----:B------:R-:W-:Y:S01]  /*0550*/  LOP3.LUT R6, R124, R5, RZ, 0xfc, !PT ;  /* 0x000000057c067212 */ /* 0x000fe200078efcff */
[----:B------:R-:W-:Y:S01]  /*0560*/  IMAD R3, R0, 0x8, R3 ;  /* 0x0000000800037824 */ /* 0x000fe200078e0203 */
[C-C-:B------:R-:W-:Y:S02]  /*0570*/  LOP3.LUT R14, R124.reuse, 0x20, R5.reuse, 0xfe, !PT ;  /* 0x000000207c0e7812 */ /* 0x140fe400078efe05 */
[----:B------:R-:W-:Y:S01]  /*0580*/  LOP3.LUT R15, R124, 0x40, R5, 0xfe, !PT ;  /* 0x000000407c0f7812 */ /* 0x000fe200078efe05 */
[----:B------:R-:W-:Y:S01]  /*0590*/  IMAD.HI R2, R6, 0x2aaaaaab, RZ ;  /* 0x2aaaaaab06027827 */ /* 0x000fe200078e02ff */
[----:B------:R-:W-:-:S02]  /*05a0*/  LOP3.LUT R4, R10, 0x7, R123, 0xf8, !PT ;  /* 0x000000070a047812 */ /* 0x000fc400078ef87b */
[----:B------:R-:W-:Y:S01]  /*05b0*/  PRMT R8, R14, 0x9910, RZ ;  /* 0x000099100e087816 */ /* 0x000fe200000000ff */
[----:B------:R-:W-:Y:S01]  /*05c0*/  IMAD.SHL.U32 R125, R3, 0x40, RZ ;  /* 0x00000040037d7824 */ /* 0x000fe200078e00ff */
[----:B------:R-:W-:Y:S01]  /*05d0*/  SHF.R.U32.HI R7, RZ, 0x1f, R2 ;  /* 0x0000001fff077819 */ /* 0x000fe20000011602 */
[----:B------:R-:W-:Y:S01]  /*05e0*/  IMAD R119, R4, 0x20, R119 ;  /* 0x0000002004777824 */ /* 0x000fe200078e0277 */
[----:B------:R-:W-:Y:S01]  /*05f0*/  PRMT R10, R15, 0x9910, RZ ;  /* 0x000099100f0a7816 */ /* 0x000fe200000000ff */
[----:B------:R-:W-:Y:S01]  /*0600*/  IMAD R9, R8, 0x2aab, RZ ;  /* 0x00002aab08097824 */ /* 0x000fe200078e02ff */
[----:B------:R-:W-:Y:S02]  /*0610*/  LEA.HI R7, R2, R7, RZ, 0x19 ;  /* 0x0000000702077211 */ /* 0x000fe400078fc8ff */
[----:B------:R-:W-:Y:S01]  /*0620*/  LOP3.LUT R0, R125, R5, RZ, 0xfc, !PT ;  /* 0x000000057d007212 */ /* 0x000fe200078efcff */
[----:B------:R-:W-:Y:S01]  /*0630*/  IMAD R10, R10, 0x2aab, RZ ;  /* 0x00002aab0a0a7824 */ /* 0x000fe200078e02ff */
[----:B------:R-:W-:Y:S01]  /*0640*/  LOP3.LUT R2, R26, 0x18, R123, 0x48, !PT ;  /* 0x000000181a027812 */ /* 0x000fe200078e487b */
[----:B------:R-:W-:Y:S01]  /*0650*/  IMAD R7, R7, -0x300, R6 ;  /* 0xfffffd0007077824 */ /* 0x000fe200078e0206 */
[----:B------:R-:W-:Y:S01]  /*0660*/  LOP3.LUT R16, R124, 0x60, R5, 0xfe, !PT ;  /* 0x000000607c107812 */ /* 0x000fe200078efe05 */
[----:B------:R-:W-:Y:S01]  /*0670*/  IMAD.HI R3, R0, 0x3531dec1, RZ ;  /* 0x3531dec100037827 */ /* 0x000fe200078e02ff */
[----:B------:R-:W-:-:S02]  /*0680*/  SHF.R.S32.HI R6, RZ, 0x10, R10 ;  /* 0x00000010ff067819 */ /* 0x000fc4000001140a */
[----:B------:R-:W-:Y:S01]  /*0690*/  PRMT R11, R16, 0x9910, RZ ;  /* 0x00009910100b7816 */ /* 0x000fe200000000ff */
[----:B------:R-:W-:Y:S01]  /*06a0*/  IMAD R102, R5, 0x20, R2 ;  /* 0x0000002005667824 */ /* 0x000fe200078e0202 */
[----:B------:R-:W-:Y:S01]  /*06b0*/  LOP3.LUT R2, R125, 0x20, R5, 0xfe, !PT ;  /* 0x000000207d027812 */ /* 0x000fe200078efe05 */
[----:B------:R-:W-:Y:S01]  /*06c0*/  IMAD R19, R7, 0xc00, RZ ;  /* 0x00000c0007137824 */ /* 0x000fe200078e02ff */
[----:B------:R-:W-:Y:S01]  /*06d0*/  SHF.R.U32.HI R4, RZ, 0x1f, R3 ;  /* 0x0000001fff047819 */ /* 0x000fe20000011603 */
[----:B------:R-:W-:Y:S01]  /*06e0*/  IMAD R11, R11, 0x2aab, RZ ;  /* 0x00002aab0b0b7824 */ /* 0x000fe200078e02ff */
[----:B------:R-:W-:Y:S01]  /*06f0*/  LOP3.LUT R13, R6, 0xffff, RZ, 0xc0, !PT ;  /* 0x0000ffff060d7812 */ /* 0x000fe200078ec0ff */
[----:B------:R-:W-:Y:S01]  /*0700*/  IMAD.HI R5, R2, 0x3531dec1, RZ ;  /* 0x3531dec102057827 */ /* 0x000fe200078e02ff */
[----:B------:R-:W-:Y:S02]  /*0710*/  LEA.HI R3, R3, R4, RZ, 0x1c ;  /* 0x0000000403037211 */ /* 0x000fe400078fe0ff */
[----:B------:R-:W-:Y:S01]  /*0720*/  SHF.R.S32.HI R4, RZ, 0x10, R9 ;  /* 0x00000010ff047819 */ /* 0x000fe20000011409 */
[----:B------:R-:W-:Y:S01]  /*0730*/  IMAD.SHL.U32 R102, R102, 0x2, RZ ;  /* 0x0000000266667824 */ /* 0x000fe200078e00ff */
[----:B------:R-:W-:Y:S01]  /*0740*/  SHF.R.U32.HI R8, RZ, 0x1f, R5 ;  /* 0x0000001fff087819 */ /* 0x000fe20000011605 */
[----:B------:R-:W-:Y:S01]  /*0750*/  IMAD R0, R3, -0x4d, R0 ;  /* 0xffffffb303007824 */ /* 0x000fe200078e0200 */
[----:B------:R-:W-:-:S02]  /*0760*/  LOP3.LUT R12, R4, 0xffff, RZ, 0xc0, !PT ;  /* 0x0000ffff040c7812 */ /* 0x000fc400078ec0ff */
[----:B------:R-:W-:Y:S01]  /*0770*/  SHF.R.S32.HI R6, RZ, 0x10, R11 ;  /* 0x00000010ff067819 */ /* 0x000fe2000001140b */
[----:B------:R-:W-:Y:S01]  /*0780*/  IMAD R17, R0, 0xc00, RZ ;  /* 0x00000c0000117824 */ /* 0x000fe200078e02ff */
[----:B------:R-:W-:Y:S02]  /*0790*/  LEA.HI R5, R5, R8, RZ, 0x1c ;  /* 0x0000000805057211 */ /* 0x000fe400078fe0ff */
[----:B------:R-:W-:Y:S02]  /*07a0*/  LOP3.LUT R8, R123, 0x3, RZ, 0xc0, !PT ;  /* 0x000000037b087812 */ /* 0x000fe400078ec0ff */
[----:B------:R-:W-:Y:S01]  /*07b0*/  SHF.R.U32.HI R3, RZ, 0xf, R12 ;  /* 0x0000000fff037819 */ /* 0x000fe2000001160c */
[----:B------:R-:W-:Y:S01]  /*07c0*/  IMAD R5, R5, -0x4d, R2 ;  /* 0xffffffb305057824 */ /* 0x000fe200078e0202 */
[----:B------:R-:W-:Y:S02]  /*07d0*/  SHF.R.U32.HI R4, RZ, 0xf, R13 ;  /* 0x0000000fff047819 */ /* 0x000fe4000001160d */
[----:B------:R-:W-:Y:S01]  /*07e0*/  LOP3.LUT R9, R6, 0xffff, RZ, 0xc0, !PT ;  /* 0x0000ffff06097812 */ /* 0x000fe200078ec0ff */
[----:B------:R-:W-:Y:S01]  /*07f0*/  IMAD.WIDE R6, R19, 0x2, RZ ;  /* 0x0000000213067825 */ /* 0x000fe200078e02ff */
[----:B------:R-:W-:-:S02]  /*0800*/  LEA.HI R12, R12, R3, RZ, 0x19 ;  /* 0x000000030c0c7211 */ /* 0x000fc400078fc8ff */
[----:B------:R-:W-:Y:S01]  /*0810*/  LEA.HI R13, R13, R4, RZ, 0x19 ;  /* 0x000000040d0d7211 */ /* 0x000fe200078fc8ff */
[----:B------:R-:W-:Y:S01]  /*0820*/  IMAD.WIDE.U32 R2, R8, 0x10, RZ ;  /* 0x0000001008027825 */ /* 0x000fe200078e00ff */
[----:B------:R-:W-:Y:S02]  /*0830*/  SHF.R.U32.HI R4, RZ, 0xf, R9 ;  /* 0x0000000fff047819 */ /* 0x000fe40000011609 */
[----:B------:R-:W-:Y:S01]  /*0840*/  LOP3.LUT R20, R17, 0x18, R26, 0xf8, !PT ;  /* 0x0000001811147812 */ /* 0x000fe200078ef81a */
[----:B------:R-:W-:Y:S01]  /*0850*/  IMAD R18, R5, 0xc00, RZ ;  /* 0x00000c0005127824 */ /* 0x000fe200078e02ff */
[----:B------:R-:W-:Y:S02]  /*0860*/  LEA.HI R0, R9, R4, RZ, 0x19 ;  /* 0x0000000409007211 */ /* 0x000fe400078fc8ff */
[----:B------:R-:W-:Y:S01]  /*0870*/  LOP3.LUT R5, R2, R6, RZ, 0xfc, !PT ;  /* 0x0000000602057212 */ /* 0x000fe200078efcff */
[----:B------:R-:W-:Y:S01]  /*0880*/  IMAD.WIDE R10, R18, 0x2, RZ ;  /* 0x00000002120a7825 */ /* 0x000fe200078e02ff */
[----:B------:R-:W-:-:S02]  /*0890*/  LOP3.LUT R111, R3, R7, RZ, 0xfc, !PT ;  /* 0x00000007036f7212 */ /* 0x000fc400078efcff */
[----:B------:R-:W-:Y:S01]  /*08a0*/  PRMT R12, R12, 0x9910, RZ ;  /* 0x000099100c0c7816 */ /* 0x000fe200000000ff */
[----:B------:R-:W-:Y:S01]  /*08b0*/  IMAD.WIDE R6, R17, 0x2, RZ ;  /* 0x0000000211067825 */ /* 0x000fe200078e02ff */
[----:B------:R-:W-:Y:S02]  /*08c0*/  PRMT R21, R0, 0x9910, RZ ;  /* 0x0000991000157816 */ /* 0x000fe400000000ff */
[----:B------:R-:W-:Y:S01]  /*08d0*/  LOP3.LUT R4, R2, R10, RZ, 0xfc, !PT ;  /* 0x0000000a02047212 */ /* 0x000fe200078efcff */
[----:B------:R-:W-:Y:S01]  /*08e0*/  IMAD.MOV.U32 R0, RZ, RZ, R12 ;  /* 0x000000ffff007224 */ /* 0x000fe200078e000c */
[----:B------:R-:W-:Y:S01]  /*08f0*/  LOP3.LUT R107, R3, R7, RZ, 0xfc, !PT ;  /* 0x00000007036b7212 */ /* 0x000fe200078efcff */
[C---:B------:R-:W-:Y:S01]  /*0900*/  IMAD.WIDE R8, R20.reuse, R31, c[0x0][0x160] ;  /* 0x0000580014087625 */ /* 0x040fe200078e021f */
[----:B------:R-:W-:Y:S02]  /*0910*/  SHF.R.S32.HI R17, RZ, 0x1f, R17 ;  /* 0x0000001fff117819 */ /* 0x000fe40000011411 */
[----:B------:R-:W-:Y:S01]  /*0920*/  LEA R10, P0, R20, c[0x0][0x160], 0x1 ;  /* 0x00005800140a7a11 */ /* 0x000fe200078008ff */
[----:B------:R-:W-:Y:S01]  /*0930*/  IMAD R0, R0, 0x300, RZ ;  /* 0x0000030000007824 */ /* 0x000fe200078e02ff */
[----:B------:R-:W-:Y:S01]  /*0940*/  PRMT R7, R13, 0x9910, RZ ;  /* 0x000099100d077816 */ /* 0x000fe200000000ff */
[----:B------:R-:W-:Y:S01]  /*0950*/  IMAD.MOV.U32 R13, RZ, RZ, R21 ;  /* 0x000000ffff0d7224 */ /* 0x000fe200078e0015 */
[----:B------:R-:W-:Y:S01]  /*0960*/  LOP3.LUT R109, R3, R11, RZ, 0xfc, !PT ;  /* 0x0000000b036d7212 */ /* 0x000fe200078efcff */
[----:B------:R-:W-:Y:S01]  /*0970*/  IMAD.MOV R0, RZ, RZ, -R0 ;  /* 0x000000ffff007224 */ /* 0x000fe200078e0a00 */
[----:B------:R-:W-:Y:S01]  /*0980*/  LEA.HI.X R11, R20, c[0x0][0x164], R17, 0x1, P0 ;  /* 0x00005900140b7a11 */ /* 0x000fe200000f0c11 */
[----:B------:R-:W-:Y:S01]  /*0990*/  IMAD R13, R13, 0x300, RZ ;  /* 0x000003000d0d7824 */ /* 0x000fe200078e02ff */
[----:B------:R-:W-:Y:S01]  /*09a0*/  LOP3.LUT R17, R18, 0x18, R26, 0xf8, !PT ;  /* 0x0000001812117812 */ /* 0x000fe200078ef81a */
[----:B------:R-:W-:Y:S01]  /*09b0*/  IMAD R7, R7, 0x300, RZ ;  /* 0x0000030007077824 */ /* 0x000fe200078e02ff */
[----:B------:R-:W-:Y:S01]  /*09c0*/  SHF.R.S32.HI R18, RZ, 0x1f, R18 ;  /* 0x0000001fff127819 */ /* 0x000fe20000011412 */
[----:B------:R-:W-:Y:S01]  /*09d0*/  IMAD.MOV R21, RZ, RZ, -R13 ;  /* 0x000000ffff157224 */ /* 0x000fe200078e0a0d */
[----:B------:R-:W-:Y:S01]  /*09e0*/  LEA R12, P0, R17, c[0x0][0x160], 0x1 ;  /* 0x00005800110c7a11 */ /* 0x000fe200078008ff */
[----:B------:R-:W-:Y:S01]  /*09f0*/  IMAD.MOV R20, RZ, RZ, -R7 ;  /* 0x000000ffff147224 */ /* 0x000fe200078e0a07 */
[----:B------:R1:W-:Y:S01]  /*0a00*/  LDGSTS.E.BYPASS.128 [R102+0x4000], [R8.64] ;  /* 0x0400000008667fae */ /* 0x0003e2000b901c44 */
[----:B------:R-:W-:-:S02]  /*0a10*/  PRMT R7, R0, 0x7710, RZ ;  /* 0x0000771000077816 */ /* 0x000fc400000000ff */
[----:B------:R-:W-:Y:S02]  /*0a20*/  LEA.HI.X R13, R17, c[0x0][0x164], R18, 0x1, P0 ;  /* 0x00005900110d7a11 */ /* 0x000fe400000f0c12 */
[----:B------:R-:W-:Y:S01]  /*0a30*/  PRMT R0, R20, 0x7710, RZ ;  /* 0x0000771014007816 */ /* 0x000fe200000000ff */
[----:B------:R-:W-:Y:S01]  /*0a40*/  IMAD.IADD R14, R14, 0x1, R7 ;  /* 0x000000010e0e7824 */ /* 0x000fe200078e0207 */
[----:B------:R-:W-:Y:S02]  /*0a50*/  LOP3.LUT R6, R2, R6, RZ, 0xfc, !PT ;  /* 0x0000000602067212 */ /* 0x000fe400078efcff */
[----:B------:R-:W-:Y:S01]  /*0a60*/  IADD3 R4, P3, R4, c[0x0][0x160], RZ ;  /* 0x0000580004047a10 */ /* 0x000fe20007f7e0ff */
[----:B------:R-:W-:Y:S01]  /*0a70*/  IMAD.IADD R15, R15, 0x1, R0 ;  /* 0x000000010f0f7824 */ /* 0x000fe200078e0200 */
[----:B------:R-:W-:Y:S01]  /*0a80*/  LOP3.LUT R0, R19, 0x18, R26, 0xf8, !PT ;  /* 0x0000001813007812 */ /* 0x000fe200078ef81a */
[----:B-1----:R-:W-:Y:S01]  /*0a90*/  IMAD.WIDE R8, R17, R31, c[0x0][0x160] ;  /* 0x0000580011087625 */ /* 0x002fe200078e021f */
[----:B------:R-:W-:-:S02]  /*0aa0*/  PRMT R17, R21, 0x7710, RZ ;  /* 0x0000771015117816 */ /* 0x000fc400000000ff */
[----:B------:R-:W-:Y:S02]  /*0ab0*/  SHF.R.S32.HI R19, RZ, 0x1f, R19 ;  /* 0x0000001fff137819 */ /* 0x000fe40000011413 */
[----:B------:R-:W-:Y:S01]  /*0ac0*/  PRMT R7, R14, 0x9910, RZ ;  /* 0x000099100e077816 */ /* 0x000fe200000000ff */
[----:B------:R-:W-:Y:S01]  /*0ad0*/  IMAD.IADD R16, R16, 0x1, R17 ;  /* 0x0000000110107824 */ /* 0x000fe200078e0211 */
[C---:B------:R-:W-:Y:S01]  /*0ae0*/  LEA R22, P0, R0.reuse, c[0x0][0x168], 0x1 ;  /* 0x00005a0000167a11 */ /* 0x040fe200078008ff */
[----:B------:R1:W-:Y:S01]  /*0af0*/  LDGSTS.E.BYPASS.128 [R102+0x4800], [R8.64] ;  /* 0x0480000008667fae */ /* 0x0003e2000b901c44 */
[----:B------:R-:W-:Y:S01]  /*0b00*/  PRMT R24, R15, 0x9910, RZ ;  /* 0x000099100f187816 */ /* 0x000fe200000000ff */
[----:B------:R-:W-:Y:S01]  /*0b10*/  IMAD.WIDE R14, R0, R31, c[0x0][0x168] ;  /* 0x00005a00000e7625 */ /* 0x000fe200078e021f */
[----:B------:R-:W-:Y:S01]  /*0b20*/  PRMT R25, R16, 0x9910, RZ ;  /* 0x0000991010197816 */ /* 0x000fe200000000ff */
[----:B------:R-:W0:Y:S01]  /*0b30*/  LDGDEPBAR ;  /* 0x00000000000079af */ /* 0x000e220000000000 */
[----:B------:R-:W-:Y:S01]  /*0b40*/  LEA.HI.X R23, R0, c[0x0][0x16c], R19, 0x1, P0 ;  /* 0x00005b0000177a11 */ /* 0x000fe200000f0c13 */
[----:B------:R-:W-:Y:S01]  /*0b50*/  IMAD R0, R7, 0xc00, RZ ;  /* 0x00000c0007007824 */ /* 0x000fe200078e02ff */
[----:B------:R-:W-:Y:S01]  /*0b60*/  IADD3 R110, P4, R4, 0x80, RZ ;  /* 0x00000080046e7810 */ /* 0x000fe20007f9e0ff */
[----:B------:R-:W-:Y:S01]  /*0b70*/  IMAD R25, R25, 0xc00, RZ ;  /* 0x00000c0019197824 */ /* 0x000fe200078e02ff */
[----:B------:R2:W-:Y:S01]  /*0b80*/  LDGSTS.E.BYPASS.128 [R102], [R14.64] ;  /* 0x000000000e667fae */ /* 0x0005e2000b901c44 */
[----:B------:R-:W-:Y:S01]  /*0b90*/  IMAD R24, R24, 0xc00, RZ ;  /* 0x00000c0018187824 */ /* 0x000fe200078e02ff */
[----:B------:R-:W-:Y:S01]  /*0ba0*/  LOP3.LUT R27, R0, 0x18, R26, 0xf8, !PT ;  /* 0x00000018001b7812 */ /* 0x000fe200078ef81a */
[----:B-1----:R-:W-:Y:S01]  /*0bb0*/  IMAD.WIDE R8, R25, 0x2, RZ ;  /* 0x0000000219087825 */ /* 0x002fe200078e02ff */
[----:B------:R-:W-:-:S02]  /*0bc0*/  SHF.R.S32.HI R28, RZ, 0x1f, R0 ;  /* 0x0000001fff1c7819 */ /* 0x000fc40000011400 */
[----:B------:R-:W-:Y:S01]  /*0bd0*/  SHF.R.S32.HI R29, RZ, 0x1f, R25 ;  /* 0x0000001fff1d7819 */ /* 0x000fe20000011419 */
[----:B------:R-:W-:Y:S01]  /*0be0*/  IMAD.WIDE R20, R0, 0x2, RZ ;  /* 0x0000000200147825 */ /* 0x000fe200078e02ff */
[----:B------:R-:W-:Y:S02]  /*0bf0*/  LOP3.LUT R117, R3, R9, RZ, 0xfc, !PT ;  /* 0x0000000903757212 */ /* 0x000fe400078efcff */
[C-C-:B------:R-:W-:Y:S01]  /*0c00*/  LOP3.LUT R0, R24.reuse, 0x18, R26.reuse, 0xf8, !PT ;  /* 0x0000001818007812 */ /* 0x140fe200078ef81a */
[----:B------:R-:W-:Y:S01]  /*0c10*/  IMAD.WIDE R18, R24, 0x2, RZ ;  /* 0x0000000218127825 */ /* 0x000fe200078e02ff */
[C---:B------:R-:W-:Y:S02]  /*0c20*/  LOP3.LUT R9, R2.reuse, R20, RZ, 0xfc, !PT ;  /* 0x0000001402097212 */ /* 0x040fe400078efcff */
[----:B------:R-:W-:Y:S01]  /*0c30*/  LOP3.LUT R20, R25, 0x18, R26, 0xf8, !PT ;  /* 0x0000001819147812 */ /* 0x000fe200078ef81a */
[----:B------:R-:W-:Y:S01]  /*0c40*/  IMAD.WIDE R16, R27, R31, c[0x0][0x168] ;  /* 0x00005a001b107625 */ /* 0x000fe200078e021f */
[----:B------:R-:W-:-:S02]  /*0c50*/  LOP3.LUT R7, R2, R8, RZ, 0xfc, !PT ;  /* 0x0000000802077212 */ /* 0x000fc400078efcff */
[----:B------:R-:W-:Y:S01]  /*0c60*/  LOP3.LUT R8, R2, R18, RZ, 0xfc, !PT ;  /* 0x0000001202087212 */ /* 0x000fe200078efcff */
[----:B--2---:R-:W-:Y:S01]  /*0c70*/  IMAD.WIDE R14, R20, R31, c[0x0][0x168] ;  /* 0x00005a00140e7625 */ /* 0x004fe200078e021f */
[C---:B------:R-:W-:Y:S01]  /*0c80*/  LOP3.LUT R115, R3.reuse, R19, RZ, 0xfc, !PT ;  /* 0x0000001303737212 */ /* 0x040fe200078efcff */
[----:B------:R1:W-:Y:S01]  /*0c90*/  LDGSTS.E.BYPASS.128 [R102+0x800], [R16.64] ;  /* 0x0080000010667fae */ /* 0x0003e2000b901c44 */
[----:B------:R-:W-:Y:S01]  /*0ca0*/  LOP3.LUT R113, R3, R21, RZ, 0xfc, !PT ;  /* 0x0000001503717212 */ /* 0x000fe200078efcff */
[C---:B------:R-:W-:Y:S01]  /*0cb0*/  IMAD.WIDE R2, R0.reuse, R31, c[0x0][0x168] ;  /* 0x00005a0000027625 */ /* 0x040fe200078e021f */
[----:B------:R-:W-:Y:S01]  /*0cc0*/  SHF.R.S32.HI R21, RZ, 0x1f, R24 ;  /* 0x0000001fff157819 */ /* 0x000fe20000011418 */
[----:B------:R-:W-:Y:S01]  /*0cd0*/  CS2R R30, SRZ ;  /* 0x00000000001e7805 */ /* 0x000fe2000001ff00 */
[----:B------:R-:W-:Y:S02]  /*0ce0*/  LEA R18, P0, R27, c[0x0][0x168], 0x1 ;  /* 0x00005a001b127a11 */ /* 0x000fe400078008ff */
[----:B------:R2:W-:Y:S01]  /*0cf0*/  LDGSTS.E.BYPASS.128 [R102+0x1000], [R2.64] ;  /* 0x0100000002667fae */ /* 0x0005e2000b901c44 */
[----:B------:R-:W-:-:S02]  /*0d00*/  LEA R24, P1, R0, c[0x0][0x168], 0x1 ;  /* 0x00005a0000187a11 */ /* 0x000fc400078208ff */
[----:B------:R-:W-:Y:S01]  /*0d10*/  LEA R26, P2, R20, c[0x0][0x168], 0x1 ;  /* 0x00005a00141a7a11 */ /* 0x000fe200078408ff */
[----:B------:R3:W-:Y:S01]  /*0d20*/  LDGSTS.E.BYPASS.128 [R102+0x1800], [R14.64] ;  /* 0x018000000e667fae */ /* 0x0007e2000b901c44 */
[----:B------:R-:W-:Y:S01]  /*0d30*/  LEA.HI.X R19, R27, c[0x0][0x16c], R28, 0x1, P0 ;  /* 0x00005b001b137a11 */ /* 0x000fe200000f0c1c */
[----:B-1----:R-:W-:Y:S01]  /*0d40*/  CS2R R16, SRZ ;  /* 0x0000000000107805 */ /* 0x002fe2000001ff00 */
[----:B------:R-:W-:Y:S01]  /*0d50*/  LEA.HI.X R25, R0, c[0x0][0x16c], R21, 0x1, P1 ;  /* 0x00005b0000197a11 */ /* 0x000fe200008f0c15 */
[----:B------:R-:W0:Y:S01]  /*0d60*/  LDGDEPBAR ;  /* 0x00000000000079af */ /* 0x000e220000000000 */
[----:B------:R-:W-:Y:S01]  /*0d70*/  LEA.HI.X R27, R20, c[0x0][0x16c], R29, 0x1, P2 ;  /* 0x00005b00141b7a11 */ /* 0x000fe200010f0c1d */
[----:B------:R-:W-:Y:S01]  /*0d80*/  IMAD.MOV.U32 R0, RZ, RZ, RZ ;  /* 0x000000ffff007224 */ /* 0x000fe200078e00ff */
[----:B------:R-:W-:Y:S01]  /*0d90*/  IADD3 R112, P1, R5, c[0x0][0x168], RZ ;  /* 0x00005a0005707a10 */ /* 0x000fe20007f3e0ff */
[----:B------:R-:W-:Y:S01]  /*0da0*/  BAR.SYNC.DEFER_BLOCKING 0x0 ;  /* 0x0000000000007b1d */ /* 0x000fe20000010000 */
[----:B------:R-:W-:Y:S01]  /*0db0*/  IADD3 R6, P0, R6, c[0x0][0x160], RZ ;  /* 0x0000580006067a10 */ /* 0x000fe20007f1e0ff */
[----:B--2---:R-:W-:Y:S01]  /*0dc0*/  IMAD.MOV.U32 R3, RZ, RZ, -0x1 ;  /* 0xffffffffff037424 */ /* 0x004fe200078e00ff */
[----:B------:R-:W-:Y:S01]  /*0dd0*/  IADD3 R112, P2, R112, 0x80, RZ ;  /* 0x0000008070707810 */ /* 0x000fe20007f5e0ff */
[----:B------:R-:W-:Y:S01]  /*0de0*/  IMAD.MOV.U32 R2, RZ, RZ, RZ ;  /* 0x000000ffff027224 */ /* 0x000fe200078e00ff */
[----:B------:R-:W-:Y:S01]  /*0df0*/  IADD3 R108, P5, R6, 0x80, RZ ;  /* 0x00000080066c7810 */ /* 0x000fe20007fbe0ff */
[----:B------:R-:W-:Y:S01]  /*0e00*/  CS2R R20, SRZ ;  /* 0x0000000000147805 */ /* 0x000fe2000001ff00 */
[----:B------:R-:W-:Y:S01]  /*0e10*/  IADD3.X R111, RZ, c[0x0][0x16c], R111, P2, P1 ;  /* 0x00005b00ff6f7a10 */ /* 0x000fe200017e246f */
[----:B---3--:R-:W-:Y:S01]  /*0e20*/  CS2R R14, SRZ ;  /* 0x00000000000e7805 */ /* 0x008fe2000001ff00 */
[----:B------:R-:W-:Y:S01]  /*0e30*/  IADD3.X R109, RZ, c[0x0][0x164], R109, P4, P3 ;  /* 0x00005900ff6d7a10 */ /* 0x000fe200027e646d */
[----:B------:R-:W-:Y:S01]  /*0e40*/  CS2R R28, SRZ ;  /* 0x00000000001c7805 */ /* 0x000fe2000001ff00 */
[----:B------:R-:W-:-:S02]  /*0e50*/  IADD3 R7, P1, R7, c[0x0][0x168], RZ ;  /* 0x00005a0007077a10 */ /* 0x000fc40007f3e0ff */
[----:B------:R-:W-:Y:S02]  /*0e60*/  IADD3 R8, P2, R8, c[0x0][0x168], RZ ;  /* 0x00005a0008087a10 */ /* 0x000fe40007f5e0ff */
[----:B------:R-:W-:Y:S02]  /*0e70*/  IADD3 R9, P3, R9, c[0x0][0x168], RZ ;  /* 0x00005a0009097a10 */ /* 0x000fe40007f7e0ff */
[----:B------:R-:W-:Y:S02]  /*0e80*/  IADD3.X R107, RZ, c[0x0][0x164], R107, P5, P0 ;  /* 0x00005900ff6b7a10 */ /* 0x000fe40002fe046b */
[----:B------:R-:W-:Y:S02]  /*0e90*/  IADD3 R118, P0, R7, 0x80, RZ ;  /* 0x0000008007767810 */ /* 0x000fe40007f1e0ff */
[----:B------:R-:W-:Y:S02]  /*0ea0*/  IADD3 R116, P4, R8, 0x80, RZ ;  /* 0x0000008008747810 */ /* 0x000fe40007f9e0ff */
[----:B------:R-:W-:Y:S01]  /*0eb0*/  IADD3 R114, P5, R9, 0x80, RZ ;  /* 0x0000008009727810 */ /* 0x000fe20007fbe0ff */
[----:B------:R-:W-:Y:S01]  /*0ec0*/  @!PT LDS RZ, [RZ] ;  /* 0x00000000fffff984 */ /* 0x000fe20000000800 */
[----:B------:R-:W-:Y:S01]  /*0ed0*/  @!PT LDS RZ, [RZ] ;  /* 0x00000000fffff984 */ /* 0x000fe20000000800 */
[----:B------:R-:W-:Y:S01]  /*0ee0*/  @!PT LDS RZ, [RZ] ;  /* 0x00000000fffff984 */ /* 0x000fe20000000800 */
[----:B------:R1:W-:Y:S01]  /*0ef0*/  LDGSTS.E.BYPASS.128 [R102+0x5000], [R10.64+0x40] ;  /* 0x050000400a667fae */ /* 0x0003e2000b901c44 */
[----:B------:R-:W-:-:S02]  /*0f00*/  IADD3.X R117, RZ, c[0x0][0x16c], R117, P0, P1 ;  /* 0x00005b00ff757a10 */ /* 0x000fc400007e2475 */
[----:B------:R-:W-:Y:S01]  /*0f10*/  IADD3.X R115, RZ, c[0x0][0x16c], R115, P4, P2 ;  /* 0x00005b00ff737a10 */ /* 0x000fe200027e4473 */
[----:B------:R2:W-:Y:S01]  /*0f20*/  LDGSTS.E.BYPASS.128 [R102+0x5800], [R12.64+0x40] ;  /* 0x058000400c667fae */ /* 0x0005e2000b901c44 */
[----:B------:R-:W-:-:S03]  /*0f30*/  IADD3.X R113, RZ, c[0x0][0x16c], R113, P5, P3 ;  /* 0x00005b00ff717a10 */ /* 0x000fc60002fe6471 */
[----:B------:R-:W0:Y:S04]  /*0f40*/  LDGDEPBAR ;  /* 0x00000000000079af */ /* 0x000e280000000000 */
[----:B------:R3:W-:Y:S01]  /*0f50*/  LDGSTS.E.BYPASS.128 [R102+0x2000], [R22.64+0x40] ;  /* 0x0200004016667fae */ /* 0x0007e2000b901c44 */
[C---:B-1----:R-:W-:Y:S02]  /*0f60*/  IMAD.SHL.U32 R10, R123.reuse, 0x20, RZ ;  /* 0x000000207b0a7824 */ /* 0x042fe400078e00ff */
[----:B------:R-:W-:Y:S01]  /*0f70*/  IMAD.SHL.U32 R123, R123, 0x20, RZ ;  /* 0x000000207b7b7824 */ /* 0x000fe200078e00ff */
[----:B------:R1:W-:Y:S01]  /*0f80*/  LDGSTS.E.BYPASS.128 [R102+0x2800], [R18.64+0x40] ;  /* 0x0280004012667fae */ /* 0x0003e2000b901c44 */
[----:B--2---:R-:W-:Y:S01]  /*0f90*/  CS2R R12, SRZ ;  /* 0x00000000000c7805 */ /* 0x004fe2000001ff00 */
[----:B------:R-:W-:-:S02]  /*0fa0*/  LOP3.LUT R10, R10, 0x1e0, RZ, 0xe2, !PT ;  /* 0x000001e00a0a7812 */ /* 0x000fc400078ee2ff */
[----:B------:R2:W-:Y:S01]  /*0fb0*/  LDGSTS.E.BYPASS.128 [R102+0x3000], [R24.64+0x40] ;  /* 0x0300004018667fae */ /* 0x0005e2000b901c44 */
[----:B------:R-:W-:Y:S02]  /*0fc0*/  LOP3.LUT R122, R123, 0x1e0, RZ, 0xc0, !PT ;  /* 0x000001e07b7a7812 */ /* 0x000fe400078ec0ff */
[----:B------:R-:W-:Y:S01]  /*0fd0*/  IADD3 R5, R10, 0x400, RZ ;  /* 0x000004000a057810 */ /* 0x000fe20007ffe0ff */
[----:B------:R4:W-:Y:S01]  /*0fe0*/  LDGSTS.E.BYPASS.128 [R102+0x3800], [R26.64+0x40] ;  /* 0x038000401a667fae */ /* 0x0009e2000b901c44 */
[----:B---3--:R-:W-:Y:S01]  /*0ff0*/  CS2R R22, SRZ ;  /* 0x0000000000167805 */ /* 0x008fe2000001ff00 */
[C---:B------:R-:W-:Y:S02]  /*1000*/  LOP3.LUT R6, R106.reuse, 0x1e0, R123, 0xf8, !PT ;  /* 0x000001e06a067812 */ /* 0x040fe400078ef87b */
[----:B------:R-:W0:Y:S01]  /*1010*/  LDGDEPBAR ;  /* 0x00000000000079af */ /* 0x000e220000000000 */
[----:B-1----:R-:W-:Y:S01]  /*1020*/  CS2R R18, SRZ ;  /* 0x0000000000127805 */ /* 0x002fe2000001ff00 */
[-C--:B------:R-:W-:Y:S01]  /*1030*/  LOP3.LUT R121, R106, R5.reuse, RZ, 0xfc, !PT ;  /* 0x000000056a797212 */ /* 0x080fe200078efcff */
[----:B--2---:R-:W-:Y:S01]  /*1040*/  CS2R R24, SRZ ;  /* 0x0000000000187805 */ /* 0x004fe2000001ff00 */
[----:B------:R-:W-:-:S02]  /*1050*/  LOP3.LUT R120, R104, R5, RZ, 0xfc, !PT ;  /* 0x0000000568787212 */ /* 0x000fc400078efcff */
[----:B------:R-:W-:Y:S01]  /*1060*/  LOP3.LUT R4, R104, 0x1e0, R123, 0xf8, !PT ;  /* 0x000001e068047812 */ /* 0x000fe200078ef87b */
[----:B----4-:R-:W-:Y:S02]  /*1070*/  CS2R R26, SRZ ;  /* 0x00000000001a7805 */ /* 0x010fe4000001ff00 */
.L_x_0:
[----:B------:R-:W-:-:S04]  /*1080*/  DEPBAR.LE SB0, 0x2 ;  /* 0x000080800000791a */ /* 0x000fc80000000000 */
[----:B------:R-:W-:Y:S01]  /*1090*/  IADD3 R3, R3, 0x1, RZ ;  /* 0x0000000103037810 */ /* 0x000fe20007ffe0ff */
[C---:B------:R-:W-:Y:S01]  /*10a0*/  IMAD.IADD R4, R106.reuse, 0x1, R122 ;  /* 0x000000016a047824 */ /* 0x040fe200078e027a */
[----:B------:R-:W-:Y:S01]  /*10b0*/  LOP3.LUT R5, R106, 0x1e0, R123, 0xf8, !PT ;  /* 0x000001e06a057812 */ /* 0x000fe200078ef87b */
[----:B------:R-:W-:Y:S01]  /*10c0*/  BAR.SYNC.DEFER_BLOCKING 0x0 ;  /* 0x0000000000007b1d */ /* 0x000fe20000010000 */
[----:B------:R-:W-:Y:S02]  /*10d0*/  ISETP.GE.AND P0, PT, R3, 0x2, PT ;  /* 0x000000020300780c */ /* 0x000fe40003f06270 */
[----:B------:R-:W-:Y:S02]  /*10e0*/  IADD3 R105, R105, 0x1, RZ ;  /* 0x0000000169697810 */ /* 0x000fe40007ffe0ff */
[----:B------:R-:W-:Y:S02]  /*10f0*/  SEL R3, R3, RZ, !P0 ;  /* 0x000000ff03037207 */ /* 0x000fe40004000000 */
[----:B------:R-:W-:-:S02]  /*1100*/  ISETP.GE.AND P1, PT, R105, 0x2, PT ;  /* 0x000000026900780c */ /* 0x000fc40003f26270 */
[C---:B------:R-:W-:Y:S01]  /*1110*/  LEA R103, R3.reuse, 0x4000, 0xc ;  /* 0x0000400003677811 */ /* 0x040fe200078e60ff */
[----:B------:R-:W-:Y:S01]  /*1120*/  IMAD R60, R3, 0x1000, R119 ;  /* 0x00001000033c7824 */ /* 0x000fe200078e0277 */
[----:B------:R-:W-:Y:S02]  /*1130*/  ISETP.GE.U32.AND P0, PT, R101, 0x5e, PT ;  /* 0x0000005e6500780c */ /* 0x000fe40003f06070 */
[----:B------:R-:W-:Y:S01]  /*1140*/  SEL R105, R105, RZ, !P1 ;  /* 0x000000ff69697207 */ /* 0x000fe20004800000 */
[--C-:B------:R-:W-:Y:S01]  /*1150*/  IMAD R52, R5, 0x2, R103.reuse ;  /* 0x0000000205347824 */ /* 0x100fe200078e0267 */
[----:B------:R-:W-:Y:S01]  /*1160*/  ISETP.GE.U32.AND.EX P0, PT, R100, RZ, PT, P0 ;  /* 0x000000ff6400720c */ /* 0x000fe20003f06100 */
[--C-:B------:R-:W-:Y:S02]  /*1170*/  IMAD R44, R121, 0x2, R103.reuse ;  /* 0x00000002792c7824 */ /* 0x100fe400078e0267 */
[----:B------:R-:W-:Y:S02]  /*1180*/  IMAD.SHL.U32 R60, R60, 0x2, RZ ;  /* 0x000000023c3c7824 */ /* 0x000fe400078e00ff */
[----:B------:R-:W-:Y:S01]  /*1190*/  IMAD R61, R4, 0x2, R103 ;  /* 0x00000002043d7824 */ /* 0x000fe200078e0267 */
[----:B------:R-:W-:Y:S04]  /*11a0*/  LDSM.16.M88.4 R52, [R52] ;  /* 0x000000003434783b */ /* 0x000fe80000000200 */
[----:B------:R-:W1:Y:S04]  /*11b0*/  LDSM.16.M88.4 R4, [R60] ;  /* 0x000000003c04783b */ /* 0x000e680000000200 */
[----:B------:R-:W2:Y:S04]  /*11c0*/  LDSM.16.M88.4 R48, [R61+0x400] ;  /* 0x000400003d30783b */ /* 0x000ea80000000200 */
[----:B------:R-:W3:Y:S04]  /*11d0*/  LDSM.16.M88.4 R44, [R44] ;  /* 0x000000002c2c783b */ /* 0x000ee80000000200 */
[----:B------:R-:W4:Y:S04]  /*11e0*/  LDSM.16.M88.4 R40, [R61+0xc00] ;  /* 0x000c00003d28783b */ /* 0x000f280000000200 */
[----:B------:R-:W3:Y:S04]  /*11f0*/  LDSM.16.M88.4 R8, [R60+0x800] ;  /* 0x000800003c08783b */ /* 0x000ee80000000200 */
[----:B------:R-:W4:Y:S04]  /*1200*/  LDSM.16.M88.4 R56, [R60+0x1000] ;  /* 0x001000003c38783b */ /* 0x000f280000000200 */
[----:B------:R-:W4:Y:S01]  /*1210*/  LDSM.16.M88.4 R60, [R60+0x1800] ;  /* 0x001800003c3c783b */ /* 0x000f220000000200 */
[-C--:B-1----:R-:W-:Y:S08]  /*1220*/  HMMA.16816.F32.BF16 R20, R52, R4.reuse, R20 ;  /* 0x000000043414723c */ /* 0x082ff00000041814 */
[-C--:B--2---:R-:W-:Y:S08]  /*1230*/  HMMA.16816.F32.BF16 R36, R48, R4.reuse, R36 ;  /* 0x000000043024723c */ /* 0x084ff00000041824 */
[-C--:B---3--:R-:W-:Y:S08]  /*1240*/  HMMA.16816.F32.BF16 R76, R44, R4.reuse, R76 ;  /* 0x000000042c4c723c */ /* 0x088ff0000004184c */
[----:B----4-:R-:W-:Y:S07]  /*1250*/  HMMA.16816.F32.BF16 R96, R40, R4, R96 ;  /* 0x000000042860723c */ /* 0x010fee0000041860 */
[----:B------:R-:W-:Y:S01]  /*1260*/  LOP3.LUT R5, R104, 0x1e0, R123, 0xf8, !PT ;  /* 0x000001e068057812 */ /* 0x000fe200078ef87b */
[----:B------:R-:W-:Y:S01]  /*1270*/  IMAD.IADD R4, R122, 0x1, R104 ;  /* 0x000000017a047824 */ /* 0x000fe200078e0268 */
[----:B------:R-:W-:Y:S03]  /*1280*/  HMMA.16816.F32.BF16 R72, R52, R8, R72 ;  /* 0x000000083448723c */ /* 0x000fe60000041848 */
[----:B------:R-:W-:-:S05]  /*1290*/  IMAD R4, R4, 0x2, R103 ;  /* 0x0000000204047824 */ /* 0x000fca00078e0267 */
[----:B------:R-:W-:Y:S08]  /*12a0*/  HMMA.16816.F32.BF16 R80, R48, R8, R80 ;  /* 0x000000083050723c */ /* 0x000ff00000041850 */
[-C--:B------:R-:W-:Y:S08]  /*12b0*/  HMMA.16816.F32.BF16 R16, R52, R56.reuse, R16 ;  /* 0x000000383410723c */ /* 0x080ff00000041810 */
[----:B------:R-:W-:Y:S08]  /*12c0*/  HMMA.16816.F32.BF16 R92, R48, R56, R92 ;  /* 0x00000038305c723c */ /* 0x000ff0000004185c */
[-C--:B------:R-:W-:Y:S07]  /*12d0*/  HMMA.16816.F32.BF16 R12, R52, R60.reuse, R12 ;  /* 0x0000003c340c723c */ /* 0x080fee000004180c */
[--C-:B------:R-:W-:Y:S01]  /*12e0*/  IMAD R52, R5, 0x2, R103.reuse ;  /* 0x0000000205347824 */ /* 0x100fe200078e0267 */
[----:B------:R-:W-:Y:S05]  /*12f0*/  HMMA.16816.F32.BF16 R24, R48, R60, R24 ;  /* 0x0000003c3018723c */ /* 0x000fea0000041818 */
[----:B------:R-:W1:Y:S02]  /*1300*/  LDSM.16.M88.4 R52, [R52] ;  /* 0x000000003434783b */ /* 0x000e640000000200 */
[----:B------:R-:W-:Y:S01]  /*1310*/  IMAD R48, R120, 0x2, R103 ;  /* 0x0000000278307824 */ /* 0x000fe200078e0267 */
[-C--:B------:R-:W-:Y:S05]  /*1320*/  HMMA.16816.F32.BF16 R68, R44, R8.reuse, R68 ;  /* 0x000000082c44723c */ /* 0x080fea0000041844 */
[----:B------:R-:W2:Y:S03]  /*1330*/  LDSM.16.M88.4 R48, [R48] ;  /* 0x000000003030783b */ /* 0x000ea60000000200 */
[----:B------:R-:W-:Y:S07]  /*1340*/  HMMA.16816.F32.BF16 R84, R40, R8, R84 ;  /* 0x000000082854723c */ /* 0x000fee0000041854 */
[----:B------:R-:W-:Y:S01]  /*1350*/  IADD3 R8, P3, R0, R116, RZ ;  /* 0x0000007400087210 */ /* 0x000fe20007f7e0ff */
[----:B------:R-:W-:Y:S04]  /*1360*/  HMMA.16816.F32.BF16 R64, R44, R56, R64 ;  /* 0x000000382c40723c */ /* 0x000fe80000041840 */
[----:B------:R-:W-:-:S04]  /*1370*/  IMAD.X R9, R2, 0x1, R115, P3 ;  /* 0x0000000102097824 */ /* 0x000fc800018e0673 */
[----:B------:R-:W-:Y:S08]  /*1380*/  HMMA.16816.F32.BF16 R88, R40, R56, R88 ;  /* 0x000000382858723c */ /* 0x000ff00000041858 */
[-C--:B------:R-:W-:Y:S01]  /*1390*/  HMMA.16816.F32.BF16 R28, R44, R60.reuse, R28 ;  /* 0x0000003c2c1c723c */ /* 0x080fe2000004181c */
[----:B------:R-:W3:Y:S07]  /*13a0*/  LDSM.16.M88.4 R44, [R4+0x400] ;  /* 0x00040000042c783b */ /* 0x000eee0000000200 */
[----:B------:R-:W-:Y:S01]  /*13b0*/  HMMA.16816.F32.BF16 R32, R40, R60, R32 ;  /* 0x0000003c2820723c */ /* 0x000fe20000041820 */
[----:B------:R4:W3:Y:S07]  /*13c0*/  LDSM.16.M88.4 R40, [R4+0xc00] ;  /* 0x000c00000428783b */ /* 0x0008ee0000000200 */
[----:B-1----:R-:W-:Y:S01]  /*13d0*/  HMMA.16816.F32.BF16 R20, R52, R6, R20 ;  /* 0x000000063414723c */ /* 0x002fe20000041814 */
[----:B----4-:R-:W-:-:S05]  /*13e0*/  IADD3 R4, P1, R0, R108, RZ ;  /* 0x0000006c00047210 */ /* 0x010fca0007f3e0ff */
[----:B------:R-:W-:Y:S02]  /*13f0*/  IMAD.X R5, R2, 0x1, R107, P1 ;  /* 0x0000000102057824 */ /* 0x000fe400008e066b */
[----:B--2---:R-:W-:Y:S08]  /*1400*/  HMMA.16816.F32.BF16 R76, R48, R6, R76 ;  /* 0x00000006304c723c */ /* 0x004ff0000004184c */
[-C--:B------:R-:W-:Y:S08]  /*1410*/  HMMA.16816.F32.BF16 R72, R52, R10.reuse, R72 ;  /* 0x0000000a3448723c */ /* 0x080ff00000041848 */
[----:B------:R-:W-:Y:S08]  /*1420*/  HMMA.16816.F32.BF16 R68, R48, R10, R68 ;  /* 0x0000000a3044723c */ /* 0x000ff00000041844 */
[-C--:B---3--:R-:W-:Y:S08]  /*1430*/  HMMA.16816.F32.BF16 R36, R44, R6.reuse, R36 ;  /* 0x000000062c24723c */ /* 0x088ff00000041824 */
[----:B------:R-:W-:Y:S07]  /*1440*/  HMMA.16816.F32.BF16 R96, R40, R6, R96 ;  /* 0x000000062860723c */ /* 0x000fee0000041860 */
[----:B------:R-:W-:Y:S01]  /*1450*/  LEA R7, R105, 0x4000, 0xc ;  /* 0x0000400069077811 */ /* 0x000fe200078e60ff */
[----:B------:R-:W-:Y:S01]  /*1460*/  HMMA.16816.F32.BF16 R80, R44, R10, R80 ;  /* 0x0000000a2c50723c */ /* 0x000fe20000041850 */
[----:B------:R-:W-:-:S07]  /*1470*/  IADD3 R6, P2, R0, R110, RZ ;  /* 0x0000006e00067210 */ /* 0x000fce0007f5e0ff */
[C---:B------:R-:W-:Y:S08]  /*1480*/  HMMA.16816.F32.BF16 R92, R44.reuse, R58, R92 ;  /* 0x0000003a2c5c723c */ /* 0x040ff0000004185c */
[----:B------:R-:W-:Y:S07]  /*1490*/  HMMA.16816.F32.BF16 R24, R44, R62, R24 ;  /* 0x0000003e2c18723c */ /* 0x000fee0000041818 */
[----:B------:R-:W-:Y:S01]  /*14a0*/  IMAD.IADD R45, R102, 0x1, R7 ;  /* 0x00000001662d7824 */ /* 0x000fe200078e0207 */
[----:B------:R-:W-:Y:S01]  /*14b0*/  BAR.SYNC.DEFER_BLOCKING 0x0 ;  /* 0x0000000000007b1d */ /* 0x000fe20000010000 */
[----:B------:R-:W-:Y:S01]  /*14c0*/  IMAD.X R7, R2, 0x1, R109, P2 ;  /* 0x0000000102077824 */ /* 0x000fe200010e066d */
[C---:B------:R-:W-:Y:S08]  /*14d0*/  HMMA.16816.F32.BF16 R84, R40.reuse, R10, R84 ;  /* 0x0000000a2854723c */ /* 0x040ff00000041854 */
[C---:B------:R-:W-:Y:S08]  /*14e0*/  HMMA.16816.F32.BF16 R88, R40.reuse, R58, R88 ;  /* 0x0000003a2858723c */ /* 0x040ff00000041858 */
[----:B------:R-:W-:Y:S01]  /*14f0*/  HMMA.16816.F32.BF16 R32, R40, R62, R32 ;  /* 0x0000003e2820723c */ /* 0x000fe20000041820 */
[----:B------:R-:W-:Y:S01]  /*1500*/  @!PT LDS RZ, [RZ] ;  /* 0x00000000fffff984 */ /* 0x000fe20000000800 */
[----:B------:R-:W-:Y:S01]  /*1510*/  @!PT LDS RZ, [RZ] ;  /* 0x00000000fffff984 */ /* 0x000fe20000000800 */
[----:B------:R-:W-:Y:S01]  /*1520*/  @!PT LDS RZ, [RZ] ;  /* 0x00000000fffff984 */ /* 0x000fe20000000800 */
[----:B------:R1:W-:Y:S06]  /*1530*/  LDGSTS.E.BYPASS.128 [R45], [R4.64], !P0 ;  /* 0x00000000042d7fae */ /* 0x0003ec000c101c44 */
[----:B------:R-:W-:Y:S01]  /*1540*/  IMAD R41, R105, 0x2000, R102 ;  /* 0x0000200069297824 */ /* 0x000fe200078e0266 */
[C---:B------:R-:W-:Y:S01]  /*1550*/  HMMA.16816.F32.BF16 R16, R52.reuse, R58, R16 ;  /* 0x0000003a3410723c */ /* 0x040fe20000041810 */
[----:B------:R2:W-:Y:S04]  /*1560*/  LDGSTS.E.BYPASS.128 [R45+0x800], [R6.64], !P0 ;  /* 0x00800000062d7fae */ /* 0x0005e8000c101c44 */
[----:B------:R-:W0:Y:S03]  /*1570*/  LDGDEPBAR ;  /* 0x00000000000079af */ /* 0x000e260000000000 */
[----:B------:R-:W-:Y:S01]  /*1580*/  HMMA.16816.F32.BF16 R12, R52, R62, R12 ;  /* 0x0000003e340c723c */ /* 0x000fe2000004180c */
[----:B-1----:R-:W-:-:S02]  /*1590*/  IADD3 R4, P1, R0, R112, RZ ;  /* 0x0000007000047210 */ /* 0x002fc40007f3e0ff */
[----:B--2---:R-:W-:-:S03]  /*15a0*/  IADD3 R6, P2, R0, R114, RZ ;  /* 0x0000007200067210 */ /* 0x004fc60007f5e0ff */
[----:B------:R-:W-:Y:S01]  /*15b0*/  IMAD.X R5, R2, 0x1, R111, P1 ;  /* 0x0000000102057824 */ /* 0x000fe200008e066f */
[----:B------:R-:W-:Y:S01]  /*15c0*/  IADD3 R10, P1, R0, R118, RZ ;  /* 0x00000076000a7210 */ /* 0x000fe20007f3e0ff */
[C---:B------:R-:W-:Y:S01]  /*15d0*/  HMMA.16816.F32.BF16 R64, R48.reuse, R58, R64 ;  /* 0x0000003a3040723c */ /* 0x040fe20000041840 */
[C---:B------:R-:W-:Y:S02]  /*15e0*/  IMAD.X R7, R2.reuse, 0x1, R113, P2 ;  /* 0x0000000102077824 */ /* 0x040fe400010e0671 */
[----:B------:R1:W-:Y:S01]  /*15f0*/  LDGSTS.E.BYPASS.128 [R41], [R4.64], !P0 ;  /* 0x0000000004297fae */ /* 0x0003e2000c101c44 */
[----:B------:R-:W-:Y:S01]  /*1600*/  IMAD.X R11, R2, 0x1, R117, P1 ;  /* 0x00000001020b7824 */ /* 0x000fe200008e0675 */
[----:B------:R-:W-:Y:S02]  /*1610*/  IADD3 R101, P1, R101, 0x1, RZ ;  /* 0x0000000165657810 */ /* 0x000fe40007f3e0ff */
[----:B------:R1:W-:Y:S01]  /*1620*/  LDGSTS.E.BYPASS.128 [R41+0x800], [R6.64], !P0 ;  /* 0x0080000006297fae */ /* 0x0003e2000c101c44 */
[----:B------:R-:W-:Y:S02]  /*1630*/  HMMA.16816.F32.BF16 R28, R48, R62, R28 ;  /* 0x0000003e301c723c */ /* 0x000fe4000004181c */
[----:B------:R-:W-:Y:S01]  /*1640*/  IMAD.X R100, RZ, RZ, R100, P1 ;  /* 0x000000ffff647224 */ /* 0x000fe200008e0664 */
[----:B------:R1:W-:Y:S04]  /*1650*/  LDGSTS.E.BYPASS.128 [R41+0x1000], [R8.64], !P0 ;  /* 0x0100000008297fae */ /* 0x0003e8000c101c44 */
[----:B------:R1:W-:Y:S01]  /*1660*/  LDGSTS.E.BYPASS.128 [R41+0x1800], [R10.64], !P0 ;  /* 0x018000000a297fae */ /* 0x0003e2000c101c44 */
[----:B------:R-:W-:-:S03]  /*1670*/  IADD3 R0, P0, R0, 0x40, RZ ;  /* 0x0000004000007810 */ /* 0x000fc60007f1e0ff */
[----:B------:R-:W0:Y:S02]  /*1680*/  LDGDEPBAR ;  /* 0x00000000000079af */ /* 0x000e240000000000 */
[----:B------:R-:W-:Y:S01]  /*1690*/  IMAD.X R2, RZ, RZ, R2, P0 ;  /* 0x000000ffff027224 */ /* 0x000fe200000e0602 */
[----:B------:R-:W-:-:S04]  /*16a0*/  ISETP.NE.U32.AND P0, PT, R0, 0x1800, PT ;  /* 0x000018000000780c */ /* 0x000fc80003f05070 */
[----:B------:R-:W-:-:S13]  /*16b0*/  ISETP.NE.AND.EX P0, PT, R2, RZ, PT, P0 ;  /* 0x000000ff0200720c */ /* 0x000fda0003f05300 */
[----:B-1----:R-:W-:Y:S05]  /*16c0*/  @P0 BRA `(.L_x_0) ;  /* 0xfffff9b000000947 */ /* 0x002fea000383ffff */
[----:B------:R-:W1:Y:S01]  /*16d0*/  S2R R2, SR_TID.X ;  /* 0x0000000000027919 */ /* 0x000e620000002100 */
[----:B------:R-:W-:Y:S01]  /*16e0*/  LOP3.LUT R123, R123, 0x180, RZ, 0xc0, !PT ;  /* 0x000001807b7b7812 */ /* 0x000fe200078ec0ff */
[----:B------:R-:W-:-:S04]  /*16f0*/  DEPBAR.LE SB0, 0x0 ;  /* 0x000080000000791a */ /* 0x000fc80000000000 */
[----:B------:R-:W2:Y:S01]  /*1700*/  S2R R56, SR_TID.X ;  /* 0x0000000000387919 */ /* 0x000ea20000002100 */
[----:B------:R-:W-:Y:S01]  /*1710*/  F2FP.BF16.PACK_AB R8, R21, R20 ;  /* 0x000000141508723e */ /* 0x000fe200000010ff */
[----:B------:R-:W-:Y:S01]  /*1720*/  IMAD.MOV.U32 R45, RZ, RZ, 0x2 ;  /* 0x00000002ff2d7424 */ /* 0x000fe200078e00ff */
[----:B------:R-:W-:Y:S01]  /*1730*/  F2FP.BF16.PACK_AB R42, R33, R32 ;  /* 0x00000020212a723e */ /* 0x000fe200000010ff */
[----:B------:R-:W3:Y:S01]  /*1740*/  S2R R57, SR_TID.X ;  /* 0x0000000000397919 */ /* 0x000ee20000002100 */
[----:B------:R-:W-:Y:S02]  /*1750*/  F2FP.BF16.PACK_AB R9, R23, R22 ;  /* 0x000000161709723e */ /* 0x000fe400000010ff */
[----:B------:R-:W-:Y:S02]  /*1760*/  F2FP.BF16.PACK_AB R72, R73, R72 ;  /* 0x000000484948723e */ /* 0x000fe400000010ff */
[----:B------:R-:W-:Y:S02]  /*1770*/  F2FP.BF16.PACK_AB R75, R75, R74 ;  /* 0x0000004a4b4b723e */ /* 0x000fe400000010ff */
[----:B------:R-:W-:-:S02]  /*1780*/  F2FP.BF16.PACK_AB R16, R17, R16 ;  /* 0x000000101110723e */ /* 0x000fc400000010ff */
[----:B------:R-:W-:Y:S02]  /*1790*/  F2FP.BF16.PACK_AB R19, R19, R18 ;  /* 0x000000121313723e */ /* 0x000fe400000010ff */
[----:B------:R-:W-:Y:S02]  /*17a0*/  F2FP.BF16.PACK_AB R12, R13, R12 ;  /* 0x0000000c0d0c723e */ /* 0x000fe400000010ff */
[----:B------:R-:W-:Y:S01]  /*17b0*/  F2FP.BF16.PACK_AB R15, R15, R14 ;  /* 0x0000000e0f0f723e */ /* 0x000fe200000010ff */
[----:B-1----:R-:W-:Y:S01]  /*17c0*/  IMAD.SHL.U32 R0, R2, 0x2, RZ ;  /* 0x0000000202007824 */ /* 0x002fe200078e00ff */
[----:B------:R-:W-:Y:S02]  /*17d0*/  SHF.R.U32.HI R2, RZ, 0x4, R2 ;  /* 0x00000004ff027819 */ /* 0x000fe40000011602 */
[----:B------:R-:W-:Y:S02]  /*17e0*/  F2FP.BF16.PACK_AB R39, R39, R38 ;  /* 0x000000262727723e */ /* 0x000fe400000010ff */
[----:B------:R-:W-:-:S02]  /*17f0*/  LOP3.LUT R123, R123, 0x6, R0, 0xf8, !PT ;  /* 0x000000067b7b7812 */ /* 0x000fc400078ef800 */
[----:B--2---:R-:W-:Y:S02]  /*1800*/  LOP3.LUT R56, R56, 0x10, RZ, 0xc0, !PT ;  /* 0x0000001038387812 */ /* 0x004fe400078ec0ff */
[----:B------:R-:W-:Y:S01]  /*1810*/  SGXT.U32 R0, R2, 0x3 ;  /* 0x000000030200781a */ /* 0x000fe20000000000 */
[----:B---3--:R-:W-:Y:S01]  /*1820*/  IMAD.SHL.U32 R57, R57, 0x8, RZ ;  /* 0x0000000839397824 */ /* 0x008fe200078e00ff */
[----:B------:R-:W-:Y:S01]  /*1830*/  F2FP.BF16.PACK_AB R38, R29, R28 ;  /* 0x0000001c1d26723e */ /* 0x000fe200000010ff */
[----:B------:R-:W-:Y:S01]  /*1840*/  IMAD R123, R56, 0x20, R123 ;  /* 0x00000020387b7824 */ /* 0x000fe200078e027b */
[----:B------:R-:W-:Y:S01]  /*1850*/  LOP3.LUT R125, R0, R125, RZ, 0xfc, !PT ;  /* 0x0000007d007d7212 */ /* 0x000fe200078efcff */
[----:B------:R-:W1:Y:S01]  /*1860*/  S2R R56, SR_TID.X ;  /* 0x0000000000387919 */ /* 0x000e620000002100 */
[----:B------:R-:W-:Y:S02]  /*1870*/  LOP3.LUT R2, R57, 0x3f8, RZ, 0xc0, !PT ;  /* 0x000003f839027812 */ /* 0x000fe400078ec0ff */
[----:B------:R-:W-:-:S02]  /*1880*/  IADD3 R3, R123, 0x400, RZ ;  /* 0x000004007b037810 */ /* 0x000fc40007ffe0ff */
[----:B------:R-:W-:Y:S02]  /*1890*/  LOP3.LUT R0, R2, 0x400, RZ, 0xfc, !PT ;  /* 0x0000040002007812 */ /* 0x000fe400078efcff */
[----:B------:R-:W-:Y:S02]  /*18a0*/  SHF.R.U32.HI R3, RZ, 0x3, R3 ;  /* 0x00000003ff037819 */ /* 0x000fe40000011603 */
[----:B------:R-:W-:Y:S02]  /*18b0*/  SHF.R.U32.HI R6, RZ, 0x3, R0 ;  /* 0x00000003ff067819 */ /* 0x000fe40000011600 */
[----:B------:R-:W-:Y:S02]  /*18c0*/  LOP3.LUT R3, R3, 0xf0, RZ, 0xc0, !PT ;  /* 0x000000f003037812 */ /* 0x000fe400078ec0ff */
[----:B------:R-:W-:Y:S02]  /*18d0*/  SHF.R.U32.HI R4, RZ, 0x3, R57 ;  /* 0x00000003ff047819 */ /* 0x000fe40000011639 */
[----:B------:R-:W-:-:S02]  /*18e0*/  LOP3.LUT R7, R6, 0xf0, RZ, 0xc0, !PT ;  /* 0x000000f006077812 */ /* 0x000fc400078ec0ff */
[----:B------:R-:W-:Y:S02]  /*18f0*/  LOP3.LUT R5, R4, 0x70, RZ, 0xc0, !PT ;  /* 0x0000007004057812 */ /* 0x000fe400078ec0ff */
[----:B------:R-:W-:Y:S01]  /*1900*/  F2FP.BF16.PACK_AB R14, R25, R24 ;  /* 0x00000018190e723e */ /* 0x000fe200000010ff */
[C---:B------:R-:W-:Y:S01]  /*1910*/  IMAD R40, R2.reuse, 0x2, R7 ;  /* 0x0000000202287824 */ /* 0x040fe200078e0207 */
[----:B------:R-:W-:Y:S01]  /*1920*/  F2FP.BF16.PACK_AB R13, R27, R26 ;  /* 0x0000001a1b0d723e */ /* 0x000fe200000010ff */
[----:B------:R-:W-:Y:S01]  /*1930*/  BAR.SYNC.DEFER_BLOCKING 0x0 ;  /* 0x0000000000007b1d */ /* 0x000fe20000010000 */
[----:B------:R-:W-:Y:S01]  /*1940*/  IMAD R28, R2, 0x2, R5 ;  /* 0x00000002021c7824 */ /* 0x000fe200078e0205 */
[----:B-1----:R-:W-:Y:S02]  /*1950*/  SHF.R.U32.HI R56, RZ, 0x2, R56 ;  /* 0x00000002ff387819 */ /* 0x002fe40000011638 */
[----:B------:R-:W-:Y:S02]  /*1960*/  F2FP.BF16.PACK_AB R36, R37, R36 ;  /* 0x000000242524723e */ /* 0x000fe400000010ff */
[----:B------:R-:W-:-:S02]  /*1970*/  LOP3.LUT R56, R56, 0x18, RZ, 0xc0, !PT ;  /* 0x0000001838387812 */ /* 0x000fc400078ec0ff */
[----:B------:R-:W-:Y:S02]  /*1980*/  F2FP.BF16.PACK_AB R80, R81, R80 ;  /* 0x000000505150723e */ /* 0x000fe400000010ff */
[----:B------:R-:W-:Y:S02]  /*1990*/  LOP3.LUT R0, R56, R123, RZ, 0xfc, !PT ;  /* 0x0000007b38007212 */ /* 0x000fe400078efcff */
[----:B------:R-:W-:Y:S02]  /*19a0*/  F2FP.BF16.PACK_AB R83, R83, R82 ;  /* 0x000000525353723e */ /* 0x000fe400000010ff */
[----:B------:R-:W-:Y:S01]  /*19b0*/  F2FP.BF16.PACK_AB R92, R93, R92 ;  /* 0x0000005c5d5c723e */ /* 0x000fe200000010ff */
[----:B------:R-:W-:Y:S01]  /*19c0*/  IMAD.SHL.U32 R0, R0, 0x2, RZ ;  /* 0x0000000200007824 */ /* 0x000fe200078e00ff */
[----:B------:R-:W-:Y:S02]  /*19d0*/  F2FP.BF16.PACK_AB R95, R95, R94 ;  /* 0x0000005e5f5f723e */ /* 0x000fe400000010ff */
[----:B------:R-:W-:Y:S01]  /*19e0*/  F2FP.BF16.PACK_AB R76, R77, R76 ;  /* 0x0000004c4d4c723e */ /* 0x000fe200000010ff */
[----:B------:R-:W-:Y:S01]  /*19f0*/  IMAD.IADD R32, R0, 0x1, R3 ;  /* 0x0000000100207824 */ /* 0x000fe200078e0203 */
[----:B------:R-:W-:-:S02]  /*1a00*/  LEA.HI R123, R123, R0, RZ, 0x1d ;  /* 0x000000007b7b7211 */ /* 0x000fc400078fe8ff */
[----:B------:R-:W-:Y:S02]  /*1a10*/  F2FP.BF16.PACK_AB R79, R79, R78 ;  /* 0x0000004e4f4f723e */ /* 0x000fe400000010ff */
[----:B------:R-:W-:Y:S01]  /*1a20*/  F2FP.BF16.PACK_AB R68, R69, R68 ;  /* 0x000000444544723e */ /* 0x000fe200000010ff */
[----:B------:R-:W-:Y:S01]  /*1a30*/  STS [R123], R8 ;  /* 0x000000087b007388 */ /* 0x000fe20000000800 */
[----:B------:R-:W-:Y:S02]  /*1a40*/  F2FP.BF16.PACK_AB R71, R71, R70 ;  /* 0x000000464747723e */ /* 0x000fe400000010ff */
[----:B------:R-:W-:Y:S01]  /*1a50*/  F2FP.BF16.PACK_AB R64, R65, R64 ;  /* 0x000000404140723e */ /* 0x000fe200000010ff */
[----:B------:R-:W-:Y:S01]  /*1a60*/  STS [R32+0x800], R9 ;  /* 0x0008000920007388 */ /* 0x000fe20000000800 */
[----:B------:R-:W-:Y:S02]  /*1a70*/  F2FP.BF16.PACK_AB R67, R67, R66 ;  /* 0x000000424343723e */ /* 0x000fe400000010ff */
[----:B------:R-:W-:Y:S01]  /*1a80*/  F2FP.BF16.PACK_AB R31, R31, R30 ;  /* 0x0000001e1f1f723e */ /* 0x000fe200000010ff */
[----:B------:R-:W-:Y:S01]  /*1a90*/  STS [R123+0x40], R72 ;  /* 0x000040487b007388 */ /* 0x000fe20000000800 */
[----:B------:R-:W-:-:S02]  /*1aa0*/  F2FP.BF16.PACK_AB R96, R97, R96 ;  /* 0x000000606160723e */ /* 0x000fc400000010ff */
[----:B------:R-:W-:Y:S01]  /*1ab0*/  F2FP.BF16.PACK_AB R99, R99, R98 ;  /* 0x000000626363723e */ /* 0x000fe200000010ff */
[----:B------:R-:W-:Y:S01]  /*1ac0*/  STS [R32+0x840], R75 ;  /* 0x0008404b20007388 */ /* 0x000fe20000000800 */
[----:B------:R-:W-:Y:S02]  /*1ad0*/  F2FP.BF16.PACK_AB R84, R85, R84 ;  /* 0x000000545554723e */ /* 0x000fe400000010ff */
[----:B------:R-:W-:Y:S01]  /*1ae0*/  F2FP.BF16.PACK_AB R87, R87, R86 ;  /* 0x000000565757723e */ /* 0x000fe200000010ff */
[----:B------:R-:W-:Y:S01]  /*1af0*/  STS [R123+0x80], R16 ;  /* 0x000080107b007388 */ /* 0x000fe20000000800 */
[----:B------:R-:W-:Y:S02]  /*1b00*/  F2FP.BF16.PACK_AB R88, R89, R88 ;  /* 0x000000585958723e */ /* 0x000fe400000010ff */
[----:B------:R-:W-:Y:S01]  /*1b10*/  F2FP.BF16.PACK_AB R91, R91, R90 ;  /* 0x0000005a5b5b723e */ /* 0x000fe200000010ff */
[----:B------:R-:W-:Y:S01]  /*1b20*/  STS [R32+0x880], R19 ;  /* 0x0008801320007388 */ /* 0x000fe20000000800 */
[----:B------:R-:W-:-:S02]  /*1b30*/  F2FP.BF16.PACK_AB R35, R35, R34 ;  /* 0x000000222323723e */ /* 0x000fc400000010ff */
[----:B------:R-:W-:Y:S01]  /*1b40*/  LOP3.LUT R124, R124, 0x78, R57, 0xf8, !PT ;  /* 0x000000787c7c7812 */ /* 0x000fe200078ef839 */
[----:B------:R-:W-:Y:S01]  /*1b50*/  STS [R123+0xc0], R12 ;  /* 0x0000c00c7b007388 */ /* 0x000fe20000000800 */
[C---:B------:R-:W-:Y:S02]  /*1b60*/  LOP3.LUT R0, R125.reuse, 0x8, RZ, 0xfc, !PT ;  /* 0x000000087d007812 */ /* 0x040fe400078efcff */
[----:B------:R-:W-:Y:S01]  /*1b70*/  ISETP.GE.AND P0, PT, R124, 0x300, PT ;  /* 0x000003007c00780c */ /* 0x000fe20003f06270 */
[----:B------:R-:W-:Y:S01]  /*1b80*/  STS [R32+0x8c0], R15 ;  /* 0x0008c00f20007388 */ /* 0x000fe20000000800 */
[C---:B------:R-:W-:Y:S01]  /*1b90*/  LOP3.LUT R3, R125.reuse, 0x10, RZ, 0xfc, !PT ;  /* 0x000000107d037812 */ /* 0x040fe200078efcff */
[C---:B------:R-:W-:Y:S02]  /*1ba0*/  IMAD R124, R125.reuse, 0x300, R124 ;  /* 0x000003007d7c7824 */ /* 0x040fe400078e027c */
[----:B------:R-:W-:Y:S01]  /*1bb0*/  BAR.SYNC.DEFER_BLOCKING 0x0 ;  /* 0x0000000000007b1d */ /* 0x000fe20000010000 */
[----:B------:R-:W-:-:S02]  /*1bc0*/  ISETP.LT.AND P1, PT, R125, 0x4d, !P0 ;  /* 0x0000004d7d00780c */ /* 0x000fc40004721270 */
[C---:B------:R-:W-:Y:S02]  /*1bd0*/  LOP3.LUT R2, R125.reuse, 0x18, RZ, 0xfc, !PT ;  /* 0x000000187d027812 */ /* 0x040fe400078efcff */
[----:B------:R-:W-:Y:S02]  /*1be0*/  ISETP.LT.AND P6, PT, R0, 0x4d, !P0 ;  /* 0x0000004d0000780c */ /* 0x000fe400047c1270 */
[----:B------:R-:W-:Y:S02]  /*1bf0*/  LOP3.LUT R0, R125, 0x20, RZ, 0xfc, !PT ;  /* 0x000000207d007812 */ /* 0x000fe400078efcff */
[----:B------:R-:W-:Y:S02]  /*1c00*/  ISETP.LT.AND P5, PT, R3, 0x4d, !P0 ;  /* 0x0000004d0300780c */ /* 0x000fe400047a1270 */
[----:B------:R-:W-:Y:S01]  /*1c10*/  ISETP.LT.AND P4, PT, R2, 0x4d, !P0 ;  /* 0x0000004d0200780c */ /* 0x000fe20004781270 */
[----:B------:R-:W-:Y:S01]  /*1c20*/  IMAD.WIDE R2, R124, R45, c[0x0][0x170] ;  /* 0x00005c007c027625 */ /* 0x000fe200078e022d */
[----:B------:R-:W-:-:S02]  /*1c30*/  LOP3.LUT R34, R125, 0x28, RZ, 0xfc, !PT ;  /* 0x000000287d227812 */ /* 0x000fc400078efcff */
[----:B------:R-:W-:Y:S02]  /*1c40*/  ISETP.LT.AND P3, PT, R0, 0x4d, !P0 ;  /* 0x0000004d0000780c */ /* 0x000fe40004761270 */
[C---:B------:R-:W-:Y:S02]  /*1c50*/  LOP3.LUT R0, R125.reuse, 0x30, RZ, 0xfc, !PT ;  /* 0x000000307d007812 */ /* 0x040fe400078efcff */
[----:B------:R-:W-:Y:S02]  /*1c60*/  LOP3.LUT R125, R125, 0x38, RZ, 0xfc, !PT ;  /* 0x000000387d7d7812 */ /* 0x000fe400078efcff */
[----:B------:R-:W-:Y:S02]  /*1c70*/  ISETP.LT.AND P2, PT, R34, 0x4d, !P0 ;  /* 0x0000004d2200780c */ /* 0x000fe40004741270 */
[C---:B------:R-:W-:Y:S01]  /*1c80*/  IADD3 R34, R124.reuse, 0x3000, RZ ;  /* 0x000030007c227810 */ /* 0x040fe20007ffe0ff */
[----:B------:R-:W1:Y:S04]  /*1c90*/  LDS.128 R20, [R28] ;  /* 0x000000001c147984 */ /* 0x000e680000000c00 */
[----:B------:R-:W2:Y:S04]  /*1ca0*/  LDS.128 R24, [R40+0x800] ;  /* 0x0008000028187984 */ /* 0x000ea80000000c00 */
[----:B------:R-:W-:Y:S06]  /*1cb0*/  BAR.SYNC.DEFER_BLOCKING 0x0 ;  /* 0x0000000000007b1d */ /* 0x000fec0000010000 */
[----:B------:R3:W-:Y:S04]  /*1cc0*/  STS [R123], R36 ;  /* 0x000000247b007388 */ /* 0x0007e80000000800 */
[----:B------:R4:W-:Y:S04]  /*1cd0*/  STS [R32+0x800], R39 ;  /* 0x0008002720007388 */ /* 0x0009e80000000800 */
[----:B------:R-:W-:Y:S01]  /*1ce0*/  STS [R123+0x40], R80 ;  /* 0x000040507b007388 */ /* 0x000fe20000000800 */
[----:B---3--:R-:W-:-:S03]  /*1cf0*/  IADD3 R36, R124, 0x4800, RZ ;  /* 0x000048007c247810 */ /* 0x008fc60007ffe0ff */
[----:B------:R-:W-:Y:S01]  /*1d00*/  STS [R32+0x840], R83 ;  /* 0x0008405320007388 */ /* 0x000fe20000000800 */
[----:B----4-:R-:W-:Y:S01]  /*1d10*/  IADD3 R39, R124, 0x9000, RZ ;  /* 0x000090007c277810 */ /* 0x010fe20007ffe0ff */
[----:B------:R-:W-:Y:S02]  /*1d20*/  IMAD.WIDE R36, R36, R45, c[0x0][0x170] ;  /* 0x00005c0024247625 */ /* 0x000fe400078e022d */
[----:B------:R-:W-:Y:S04]  /*1d30*/  STS [R123+0x80], R92 ;  /* 0x0000805c7b007388 */ /* 0x000fe80000000800 */
[----:B------:R-:W-:Y:S04]  /*1d40*/  STS [R32+0x880], R95 ;  /* 0x0008805f20007388 */ /* 0x000fe80000000800 */
[----:B------:R-:W-:Y:S04]  /*1d50*/  STS [R123+0xc0], R14 ;  /* 0x0000c00e7b007388 */ /* 0x000fe80000000800 */
[----:B------:R-:W-:Y:S04]  /*1d60*/  STS [R32+0x8c0], R13 ;  /* 0x0008c00d20007388 */ /* 0x000fe80000000800 */
[----:B------:R-:W-:Y:S06]  /*1d70*/  BAR.SYNC.DEFER_BLOCKING 0x0 ;  /* 0x0000000000007b1d */ /* 0x000fec0000010000 */
[----:B------:R-:W3:Y:S04]  /*1d80*/  LDS.128 R4, [R28] ;  /* 0x000000001c047984 */ /* 0x000ee80000000c00 */
[----:B------:R-:W4:Y:S04]  /*1d90*/  LDS.128 R8, [R40+0x800] ;  /* 0x0008000028087984 */ /* 0x000f280000000c00 */
[----:B------:R-:W-:Y:S06]  /*1da0*/  BAR.SYNC.DEFER_BLOCKING 0x0 ;  /* 0x0000000000007b1d */ /* 0x000fec0000010000 */
[----:B------:R-:W-:Y:S04]  /*1db0*/  STS [R123], R76 ;  /* 0x0000004c7b007388 */ /* 0x000fe80000000800 */
[----:B------:R-:W-:Y:S04]  /*1dc0*/  STS [R32+0x800], R79 ;  /* 0x0008004f20007388 */ /* 0x000fe80000000800 */
[----:B------:R-:W-:Y:S04]  /*1dd0*/  STS [R123+0x40], R68 ;  /* 0x000040447b007388 */ /* 0x000fe80000000800 */
[----:B------:R-:W-:Y:S04]  /*1de0*/  STS [R32+0x840], R71 ;  /* 0x0008404720007388 */ /* 0x000fe80000000800 */
[----:B------:R-:W-:Y:S04]  /*1df0*/  STS [R123+0x80], R64 ;  /* 0x000080407b007388 */ /* 0x000fe80000000800 */
[----:B------:R-:W-:Y:S04]  /*1e00*/  STS [R32+0x880], R67 ;  /* 0x0008804320007388 */ /* 0x000fe80000000800 */
[----:B------:R1:W-:Y:S04]  /*1e10*/  STS [R123+0xc0], R38 ;  /* 0x0000c0267b007388 */ /* 0x0003e80000000800 */
[----:B------:R-:W-:Y:S04]  /*1e20*/  STS [R32+0x8c0], R31 ;  /* 0x0008c01f20007388 */ /* 0x000fe80000000800 */
[----:B------:R-:W-:Y:S01]  /*1e30*/  BAR.SYNC.DEFER_BLOCKING 0x0 ;  /* 0x0000000000007b1d */ /* 0x000fe20000010000 */
[----:B-1----:R-:W-:-:S05]  /*1e40*/  IADD3 R38, R124, 0x7800, RZ ;  /* 0x000078007c267810 */ /* 0x002fca0007ffe0ff */
[----:B------:R-:W1:Y:S04]  /*1e50*/  LDS.128 R12, [R28] ;  /* 0x000000001c0c7984 */ /* 0x000e680000000c00 */
[----:B------:R-:W1:Y:S04]  /*1e60*/  LDS.128 R16, [R40+0x800] ;  /* 0x0008000028107984 */ /* 0x000e680000000c00 */
[----:B------:R-:W-:Y:S06]  /*1e70*/  BAR.SYNC.DEFER_BLOCKING 0x0 ;  /* 0x0000000000007b1d */ /* 0x000fec0000010000 */
[----:B------:R-:W-:Y:S04]  /*1e80*/  STS [R123], R96 ;  /* 0x000000607b007388 */ /* 0x000fe80000000800 */
[----:B------:R-:W-:Y:S04]  /*1e90*/  STS [R32+0x800], R99 ;  /* 0x0008006320007388 */ /* 0x000fe80000000800 */
[----:B------:R-:W-:Y:S04]  /*1ea0*/  STS [R123+0x40], R84 ;  /* 0x000040547b007388 */ /* 0x000fe80000000800 */
[----:B------:R-:W-:Y:S04]  /*1eb0*/  STS [R32+0x840], R87 ;  /* 0x0008405720007388 */ /* 0x000fe80000000800 */
[----:B------:R-:W-:Y:S04]  /*1ec0*/  STS [R123+0x80], R88 ;  /* 0x000080587b007388 */ /* 0x000fe80000000800 */
[----:B------:R-:W-:Y:S04]  /*1ed0*/  STS [R32+0x880], R91 ;  /* 0x0008805b20007388 */ /* 0x000fe80000000800 */
[----:B------:R-:W-:Y:S04]  /*1ee0*/  STS [R123+0xc0], R42 ;  /* 0x0000c02a7b007388 */ /* 0x000fe80000000800 */
[----:B------:R1:W-:Y:S04]  /*1ef0*/  STS [R32+0x8c0], R35 ;  /* 0x0008c02320007388 */ /* 0x0003e80000000800 */
[----:B------:R-:W-:Y:S01]  /*1f00*/  BAR.SYNC.DEFER_BLOCKING 0x0 ;  /* 0x0000000000007b1d */ /* 0x000fe20000010000 */
[----:B-1----:R-:W-:Y:S01]  /*1f10*/  IADD3 R32, R124, 0x1800, RZ ;  /* 0x000018007c207810 */ /* 0x002fe20007ffe0ff */
[----:B------:R-:W-:-:S04]  /*1f20*/  IMAD.WIDE R34, R34, R45, c[0x0][0x170] ;  /* 0x00005c0022227625 */ /* 0x000fc800078e022d */
[----:B------:R-:W-:Y:S01]  /*1f30*/  IMAD.WIDE R32, R32, R45, c[0x0][0x170] ;  /* 0x00005c0020207625 */ /* 0x000fe200078e022d */
[----:B------:R-:W1:Y:S04]  /*1f40*/  LDS.128 R28, [R28] ;  /* 0x000000001c1c7984 */ /* 0x000e680000000c00 */
[----:B------:R4:W-:Y:S01]  /*1f50*/  @P1 STG.E.128 [R2.64], R20 ;  /* 0x0000001402001986 */ /* 0x0009e2000c101d04 */
[----:B------:R-:W-:Y:S02]  /*1f60*/  ISETP.LT.AND P1, PT, R0, 0x4d, !P0 ;  /* 0x0000004d0000780c */ /* 0x000fe40004721270 */
[----:B------:R-:W-:Y:S01]  /*1f70*/  ISETP.LT.AND P0, PT, R125, 0x4d, !P0 ;  /* 0x0000004d7d00780c */ /* 0x000fe20004701270 */
[----:B--2---:R2:W-:Y:S01]  /*1f80*/  @P6 STG.E.128 [R32.64], R24 ;  /* 0x0000001820006986 */ /* 0x0045e2000c101d04 */
[----:B------:R-:W-:-:S03]  /*1f90*/  IADD3 R0, R124, 0x6000, RZ ;  /* 0x000060007c007810 */ /* 0x000fc60007ffe0ff */
[----:B---3--:R2:W-:Y:S04]  /*1fa0*/  @P5 STG.E.128 [R34.64], R4 ;  /* 0x0000000422005986 */ /* 0x0085e8000c101d04 */
[----:B----4-:R2:W-:Y:S01]  /*1fb0*/  @P4 STG.E.128 [R36.64], R8 ;  /* 0x0000000824004986 */ /* 0x0105e2000c101d04 */
[----:B------:R-:W-:-:S04]  /*1fc0*/  IMAD.WIDE R2, R0, R45, c[0x0][0x170] ;  /* 0x00005c0000027625 */ /* 0x000fc800078e022d */
[-C--:B------:R-:W-:Y:S01]  /*1fd0*/  IMAD.WIDE R20, R38, R45.reuse, c[0x0][0x170] ;  /* 0x00005c0026147625 */ /* 0x080fe200078e022d */
[----:B------:R2:W-:Y:S03]  /*1fe0*/  @P3 STG.E.128 [R2.64], R12 ;  /* 0x0000000c02003986 */ /* 0x0005e6000c101d04 */
[----:B------:R-:W-:Y:S01]  /*1ff0*/  IMAD.WIDE R22, R39, R45, c[0x0][0x170] ;  /* 0x00005c0027167625 */ /* 0x000fe200078e022d */
[----:B------:R2:W-:Y:S04]  /*2000*/  @P2 STG.E.128 [R20.64], R16 ;  /* 0x0000001014002986 */ /* 0x0005e8000c101d04 */
[----:B-1----:R2:W-:Y:S01]  /*2010*/  @P1 STG.E.128 [R22.64], R28 ;  /* 0x0000001c16001986 */ /* 0x0025e2000c101d04 */
[----:B------:R-:W-:Y:S05]  /*2020*/  @!P0 EXIT ;  /* 0x000000000000894d */ /* 0x000fea0003800000 */
[----:B------:R-:W1:Y:S01]  /*2030*/  LDS.128 R40, [R40+0x800] ;  /* 0x0008000028287984 */ /* 0x000e620000000c00 */
[----:B--2---:R-:W-:-:S05]  /*2040*/  IADD3 R2, R124, 0xa800, RZ ;  /* 0x0000a8007c027810 */ /* 0x004fca0007ffe0ff */
[----:B------:R-:W-:-:S05]  /*2050*/  IMAD.WIDE R2, R2, R45, c[0x0][0x170] ;  /* 0x00005c0002027625 */ /* 0x000fca00078e022d */
[----:B-1----:R-:W-:Y:S01]  /*2060*/  STG.E.128 [R2.64], R40 ;  /* 0x0000002802007986 */ /* 0x002fe2000c101d04 */
[----:B------:R-:W-:Y:S05]  /*2070*/  EXIT ;  /* 0x000000000000794d */ /* 0x000fea0003800000 */
.L_x_1:
[----:B------:R-:W-:-:S00]  /*2080*/  BRA `(.L_x_1) ;  /* 0xfffffff000007947 */ /* 0x000fc0000383ffff */
[----:B------:R-:W-:-:S00]  /*2090*/  NOP ;  /* 0x0000000000007918 */ /* 0x000fc00000000000 */
        /* <DEDUP_REMOVED lines=14> */
.L_x_2:


//--------------------- .nv.shared.triton_mm      --------------------------
	.section	.nv.shared.triton_mm,"aw",@nobits
	.sectionflags	@""
	.align	16
